	.target	sm_90a

	.elftype	@"ET_EXEC"


//--------------------- .note.nv.tkinfo           --------------------------
	.section	.note.nv.tkinfo,"",@"SHT_NOTE"
	.sectionflags	@"SHF_NOTE_NV_TKINFO"
	.tkinfo
        /*0018*/ 	.word	0x00000002
        /*0030*/ 	.string	""
        /*0030*/ 	.string	"ptxas"
        /*0030*/ 	.string	"Cuda compilation tools, release 13.0, V13.0.88"
        /*0030*/ 	.string	"Build cuda_13.0.r13.0/compiler.36424714_0"
        /*0030*/ 	.string	"-arch sm_90a -m 64 "



//--------------------- .note.nv.cuinfo           --------------------------
	.section	.note.nv.cuinfo,"",@"SHT_NOTE"
	.sectionflags	@"SHF_NOTE_NV_CUINFO"
        /*0018*/ 	.short	0x0002
        /*001a*/ 	.short	0x005a
        /*001c*/ 	.short	0x0082
	.zero		2


//--------------------- .nv.info                  --------------------------
	.section	.nv.info,"",@"SHT_CUDA_INFO"
	.align	4


	//----- nvinfo : EIATTR_REGCOUNT
	.align		4
        /*0000*/ 	.byte	0x04, 0x2f
        /*0002*/ 	.short	(.L_15 - .L_14)
	.align		4
.L_14:
        /*0004*/ 	.word	index@(_ZN7cutlass13device_kernelINS_4gemm6kernel13GemmUniversalIN4cute5tupleIJiiiiEEENS1_10collective13CollectiveMmaINS1_34MainloopSm90TmaGmmaWarpSpecializedILi11ENS5_IJNS4_1CILi2EEESB_NSA_ILi1EEEEEENS1_32KernelTmaWarpSpecializedPingpongEEENS5_IJNSA_ILi64EEENSA_ILi256EEESG_EEEaNS5_IJlSC_lEEEaSJ_NS4_8TiledMMAINS4_8MMA_AtomIJNS4_4SM904GMMA27MMA_64x256x32_S32S8S8_SS_TNEEEENS4_6LayoutINS5_IJSC_SC_SC_EEENS5_IJNSA_ILi0EEESS_SS_EEEEENS5_IJNS4_10UnderscoreESV_SV_EEEEENS4_23SM90_TMA_LOAD_MULTICASTENS4_14ComposedLayoutINS4_7SwizzleILi2ELi4ELi3EEENS4_18smem_ptr_flag_bitsILi8EEENSQ_INS5_IJNSA_ILi8EEESG_EEENS5_IJSG_SC_EEEEEEEvNS4_8identityESY_S18_vS19_EENS_8epilogue10collective6detail29Sm90TmaWarpSpecializedAdapterINS1C_15DefaultEpilogueIaSJ_SJ_NS1B_6thread17LinearCombinationIaLi1EiiLNS1G_9ScaleType4KindE0ELNS_15FloatRoundStyleE2EaEENS1_15EpilogueDefaultEEEEEvvEEEEvNT_6ParamsE)
        /*0008*/ 	.word	0x000000a8


	//----- nvinfo : EIATTR_FRAME_SIZE
	.align		4
.L_15:
        /*000c*/ 	.byte	0x04, 0x11
        /*000e*/ 	.short	(.L_17 - .L_16)
	.align		4
.L_16:
        /*0010*/ 	.word	index@(_ZN7cutlass13device_kernelINS_4gemm6kernel13GemmUniversalIN4cute5tupleIJiiiiEEENS1_10collective13CollectiveMmaINS1_34MainloopSm90TmaGmmaWarpSpecializedILi11ENS5_IJNS4_1CILi2EEESB_NSA_ILi1EEEEEENS1_32KernelTmaWarpSpecializedPingpongEEENS5_IJNSA_ILi64EEENSA_ILi256EEESG_EEEaNS5_IJlSC_lEEEaSJ_NS4_8TiledMMAINS4_8MMA_AtomIJNS4_4SM904GMMA27MMA_64x256x32_S32S8S8_SS_TNEEEENS4_6LayoutINS5_IJSC_SC_SC_EEENS5_IJNSA_ILi0EEESS_SS_EEEEENS5_IJNS4_10UnderscoreESV_SV_EEEEENS4_23SM90_TMA_LOAD_MULTICASTENS4_14ComposedLayoutINS4_7SwizzleILi2ELi4ELi3EEENS4_18smem_ptr_flag_bitsILi8EEENSQ_INS5_IJNSA_ILi8EEESG_EEENS5_IJSG_SC_EEEEEEEvNS4_8identityESY_S18_vS19_EENS_8epilogue10collective6detail29Sm90TmaWarpSpecializedAdapterINS1C_15DefaultEpilogueIaSJ_SJ_NS1B_6thread17LinearCombinationIaLi1EiiLNS1G_9ScaleType4KindE0ELNS_15FloatRoundStyleE2EaEENS1_15EpilogueDefaultEEEEEvvEEEEvNT_6ParamsE)
        /*0014*/ 	.word	0x00000008


	//----- nvinfo : EIATTR_MIN_STACK_SIZE
	.align		4
.L_17:
        /*0018*/ 	.byte	0x04, 0x12
        /*001a*/ 	.short	(.L_19 - .L_18)
	.align		4
.L_18:
        /*001c*/ 	.word	index@(_ZN7cutlass13device_kernelINS_4gemm6kernel13GemmUniversalIN4cute5tupleIJiiiiEEENS1_10collective13CollectiveMmaINS1_34MainloopSm90TmaGmmaWarpSpecializedILi11ENS5_IJNS4_1CILi2EEESB_NSA_ILi1EEEEEENS1_32KernelTmaWarpSpecializedPingpongEEENS5_IJNSA_ILi64EEENSA_ILi256EEESG_EEEaNS5_IJlSC_lEEEaSJ_NS4_8TiledMMAINS4_8MMA_AtomIJNS4_4SM904GMMA27MMA_64x256x32_S32S8S8_SS_TNEEEENS4_6LayoutINS5_IJSC_SC_SC_EEENS5_IJNSA_ILi0EEESS_SS_EEEEENS5_IJNS4_10UnderscoreESV_SV_EEEEENS4_23SM90_TMA_LOAD_MULTICASTENS4_14ComposedLayoutINS4_7SwizzleILi2ELi4ELi3EEENS4_18smem_ptr_flag_bitsILi8EEENSQ_INS5_IJNSA_ILi8EEESG_EEENS5_IJSG_SC_EEEEEEEvNS4_8identityESY_S18_vS19_EENS_8epilogue10collective6detail29Sm90TmaWarpSpecializedAdapterINS1C_15DefaultEpilogueIaSJ_SJ_NS1B_6thread17LinearCombinationIaLi1EiiLNS1G_9ScaleType4KindE0ELNS_15FloatRoundStyleE2EaEENS1_15EpilogueDefaultEEEEEvvEEEEvNT_6ParamsE)
        /*0020*/ 	.word	0x00000008
.L_19:


//--------------------- .nv.compat                --------------------------
	.section	.nv.compat,"",@"SHT_CUDA_COMPAT_INFO"
	.align	4
        /*0000*/ 	.byte	0x02, 0x09, 0x01, 0x00, 0x02, 0x02, 0x04, 0x00, 0x02, 0x05, 0x05, 0x00, 0x03, 0x07, 0x01, 0x01
        /*0010*/ 	.byte	0x02, 0x03, 0x01, 0x00, 0x02, 0x06, 0x01, 0x00, 0x04, 0x0b, 0x08, 0x00, 0x00, 0x00, 0x00, 0x00
        /*0020*/ 	.byte	0x00, 0x00, 0x00, 0x00


//--------------------- .nv.info._ZN7cutlass13device_kernelINS_4gemm6kernel13GemmUniversalIN4cute5tupleIJiiiiEEENS1_10collective13CollectiveMmaINS1_34MainloopSm90TmaGmmaWarpSpecializedILi11ENS5_IJNS4_1CILi2EEESB_NSA_ILi1EEEEEENS1_32KernelTmaWarpSpecializedPingpongEEENS5_IJNSA_ILi64EEENSA_ILi256EEESG_EEEaNS5_IJlSC_lEEEaSJ_NS4_8TiledMMAINS4_8MMA_AtomIJNS4_4SM904GMMA27MMA_64x256x32_S32S8S8_SS_TNEEEENS4_6LayoutINS5_IJSC_SC_SC_EEENS5_IJNSA_ILi0EEESS_SS_EEEEENS5_IJNS4_10UnderscoreESV_SV_EEEEENS4_23SM90_TMA_LOAD_MULTICASTENS4_14ComposedLayoutINS4_7SwizzleILi2ELi4ELi3EEENS4_18smem_ptr_flag_bitsILi8EEENSQ_INS5_IJNSA_ILi8EEESG_EEENS5_IJSG_SC_EEEEEEEvNS4_8identityESY_S18_vS19_EENS_8epilogue10collective6detail29Sm90TmaWarpSpecializedAdapterINS1C_15DefaultEpilogueIaSJ_SJ_NS1B_6thread17LinearCombinationIaLi1EiiLNS1G_9ScaleType4KindE0ELNS_15FloatRoundStyleE2EaEENS1_15EpilogueDefaultEEEEEvvEEEEvNT_6ParamsE --------------------------
	.section	.nv.info._ZN7cutlass13device_kernelINS_4gemm6kernel13GemmUniversalIN4cute5tupleIJiiiiEEENS1_10collective13CollectiveMmaINS1_34MainloopSm90TmaGmmaWarpSpecializedILi11ENS5_IJNS4_1CILi2EEESB_NSA_ILi1EEEEEENS1_32KernelTmaWarpSpecializedPingpongEEENS5_IJNSA_ILi64EEENSA_ILi256EEESG_EEEaNS5_IJlSC_lEEEaSJ_NS4_8TiledMMAINS4_8MMA_AtomIJNS4_4SM904GMMA27MMA_64x256x32_S32S8S8_SS_TNEEEENS4_6LayoutINS5_IJSC_SC_SC_EEENS5_IJNSA_ILi0EEESS_SS_EEEEENS5_IJNS4_10UnderscoreESV_SV_EEEEENS4_23SM90_TMA_LOAD_MULTICASTENS4_14ComposedLayoutINS4_7SwizzleILi2ELi4ELi3EEENS4_18smem_ptr_flag_bitsILi8EEENSQ_INS5_IJNSA_ILi8EEESG_EEENS5_IJSG_SC_EEEEEEEvNS4_8identityESY_S18_vS19_EENS_8epilogue10collective6detail29Sm90TmaWarpSpecializedAdapterINS1C_15DefaultEpilogueIaSJ_SJ_NS1B_6thread17LinearCombinationIaLi1EiiLNS1G_9ScaleType4KindE0ELNS_15FloatRoundStyleE2EaEENS1_15EpilogueDefaultEEEEEvvEEEEvNT_6ParamsE,"",@"SHT_CUDA_INFO"
	.sectionflags	@""
	.align	4


	//----- nvinfo : EIATTR_CUDA_API_VERSION
	.align		4
        /*0000*/ 	.byte	0x04, 0x37
        /*0002*/ 	.short	(.L_21 - .L_20)
.L_20:
        /*0004*/ 	.word	0x00000082


	//----- nvinfo : EIATTR_KPARAM_INFO
	.align		4
.L_21:
        /*0008*/ 	.byte	0x04, 0x17
        /*000a*/ 	.short	(.L_23 - .L_22)
.L_22:
        /*000c*/ 	.word	0x00000000
        /*0010*/ 	.short	0x0000
        /*0012*/ 	.short	0x0070
        /*0014*/ 	.byte	0x00, 0xf0, 0x01, 0x10


	//----- nvinfo : EIATTR_SPARSE_MMA_MASK
	.align		4
.L_23:
        /*0018*/ 	.byte	0x03, 0x50
        /*001a*/ 	.short	0x0000


	//----- nvinfo : EIATTR_MAXREG_COUNT
	.align		4
        /*001c*/ 	.byte	0x03, 0x1b
        /*001e*/ 	.short	0x00a8


	//----- nvinfo : EIATTR_NUM_BARRIERS
	.align		4
        /*0020*/ 	.byte	0x02, 0x4c
        /*0022*/ 	.byte	0x01
	.zero		1


	//----- nvinfo : EIATTR_EXTERNS
	.align		4
        /*0024*/ 	.byte	0x04, 0x0f
        /*0026*/ 	.short	(.L_25 - .L_24)


	//   ....[0]....
	.align		4
.L_24:
        /*0028*/ 	.word	index@(__assertfail)


	//----- nvinfo : EIATTR_ANNOTATIONS
	.align		4
.L_25:
        /*002c*/ 	.byte	0x04, 0x55
        /*002e*/ 	.short	(.L_27 - .L_26)


	//   ....[0]....
.L_26:
        /*0030*/ 	.word	0x00000001
        /*0034*/ 	.byte	0xc0, 0x0e, 0x00, 0x00, 0x01, 0x00, 0x00, 0x00, 0xb0, 0x84, 0x00, 0x00, 0x01, 0x00, 0x00, 0x00
        /*0044*/ 	.byte	0x20, 0x92, 0x00, 0x00


	//----- nvinfo : EIATTR_MERCURY_ISA_VERSION
	.align		4
.L_27:
        /*0048*/ 	.byte	0x03, 0x5f
        /*004a*/ 	.short	0x0101


	//----- nvinfo : EIATTR_INT_WARP_WIDE_INSTR_OFFSETS
	.align		4
        /*004c*/ 	.byte	0x04, 0x31
        /*004e*/ 	.short	(.L_29 - .L_28)


	//   ....[0]....
.L_28:
        /*0050*/ 	.word	0x00000620


	//   ....[1]....
        /*0054*/ 	.word	0x000006a0


	//   ....[2]....
        /*0058*/ 	.word	0x000007a0


	//   ....[3]....
        /*005c*/ 	.word	0x000007b0


	//   ....[4]....
        /*0060*/ 	.word	0x000007d0


	//   ....[5]....
        /*0064*/ 	.word	0x00000870


	//   ....[6]....
        /*0068*/ 	.word	0x00000880


	//   ....[7]....
        /*006c*/ 	.word	0x000008d0


	//   ....[8]....
        /*0070*/ 	.word	0x00001f30


	//----- nvinfo : EIATTR_COOP_GROUP_MASK_REGIDS
	.align		4
.L_29:
        /*0074*/ 	.byte	0x04, 0x29
        /*0076*/ 	.short	(.L_31 - .L_30)


	//   ....[0]....
.L_30:
        /*0078*/ 	.word	0xffffffff


	//   ....[1]....
        /*007c*/ 	.word	0xffffffff


	//   ....[2]....
        /*0080*/ 	.word	0xffffffff


	//   ....[3]....
        /*0084*/ 	.word	0xffffffff


	//   ....[4]....
        /*0088*/ 	.word	0xffffffff


	//   ....[5]....
        /*008c*/ 	.word	0xffffffff


	//   ....[6]....
        /*0090*/ 	.word	0xffffffff


	//----- nvinfo : EIATTR_COOP_GROUP_INSTR_OFFSETS
	.align		4
.L_31:
        /*0094*/ 	.byte	0x04, 0x28
        /*0096*/ 	.short	(.L_33 - .L_32)


	//   ....[0]....
.L_32:
        /*0098*/ 	.word	0x00000070


	//   ....[1]....
        /*009c*/ 	.word	0x00000080


	//   ....[2]....
        /*00a0*/ 	.word	0x00000140


	//   ....[3]....
        /*00a4*/ 	.word	0x00000400


	//   ....[4]....
        /*00a8*/ 	.word	0x00000440


	//   ....[5]....
        /*00ac*/ 	.word	0x000008c0


	//   ....[6]....
        /*00b0*/ 	.word	0x00000a60


	//----- nvinfo : EIATTR_REG_RECONFIG
	.align		4
.L_33:
        /*00b4*/ 	.byte	0x01, 0x54
	.zero		2


	//----- nvinfo : EIATTR_SYSCALL_OFFSETS
	.align		4
        /*00b8*/ 	.byte	0x04, 0x46
        /*00ba*/ 	.short	(.L_35 - .L_34)


	//   ....[0]....
.L_34:
        /*00bc*/ 	.word	0x000018e0


	//----- nvinfo : EIATTR_MBARRIER_INSTR_OFFSETS
	.align		4
.L_35:
        /*00c0*/ 	.byte	0x04, 0x39
        /*00c2*/ 	.short	(.L_37 - .L_36)


	//   ....[0]....
.L_36:
        /*00c4*/ 	.word	0x00000280
        /*00c8*/ 	.word	0x000000ff
        /*00cc*/ 	.word	0x00000000
        /*00d0*/ 	.short	0x0100
        /*00d2*/ 	.byte	0x08
	.zero		1


	//   ....[1]....
        /*00d4*/ 	.word	0x00000290
        /*00d8*/ 	.word	0x000000ff
        /*00dc*/ 	.word	0x00000058
        /*00e0*/ 	.short	0x0100
        /*00e2*/ 	.byte	0x08
	.zero		1


	//   ....[2]....
        /*00e4*/ 	.word	0x000002a0
        /*00e8*/ 	.word	0x000000ff
        /*00ec*/ 	.word	0x00000008
        /*00f0*/ 	.short	0x0100
        /*00f2*/ 	.byte	0x08
	.zero		1


	//   ....[3]....
        /*00f4*/ 	.word	0x000002b0
        /*00f8*/ 	.word	0x000000ff
        /*00fc*/ 	.word	0x00000060
        /*0100*/ 	.short	0x0100
        /*0102*/ 	.byte	0x08
	.zero		1


	//   ....[4]....
        /*0104*/ 	.word	0x000002c0
        /*0108*/ 	.word	0x000000ff
        /*010c*/ 	.word	0x00000010
        /*0110*/ 	.short	0x0100
        /*0112*/ 	.byte	0x08
	.zero		1


	//   ....[5]....
        /*0114*/ 	.word	0x000002d0
        /*0118*/ 	.word	0x000000ff
        /*011c*/ 	.word	0x00000068
        /*0120*/ 	.short	0x0100
        /*0122*/ 	.byte	0x08
	.zero		1


	//   ....[6]....
        /*0124*/ 	.word	0x000002e0
        /*0128*/ 	.word	0x000000ff
        /*012c*/ 	.word	0x00000018
        /*0130*/ 	.short	0x0100
        /*0132*/ 	.byte	0x08
	.zero		1


	//   ....[7]....
        /*0134*/ 	.word	0x000002f0
        /*0138*/ 	.word	0x000000ff
        /*013c*/ 	.word	0x00000070
        /*0140*/ 	.short	0x0100
        /*0142*/ 	.byte	0x08
	.zero		1


	//   ....[8]....
        /*0144*/ 	.word	0x00000300
        /*0148*/ 	.word	0x000000ff
        /*014c*/ 	.word	0x00000020
        /*0150*/ 	.short	0x0100
        /*0152*/ 	.byte	0x08
	.zero		1


	//   ....[9]....
        /*0154*/ 	.word	0x00000310
        /*0158*/ 	.word	0x000000ff
        /*015c*/ 	.word	0x00000078
        /*0160*/ 	.short	0x0100
        /*0162*/ 	.byte	0x08
	.zero		1


	//   ....[10]....
        /*0164*/ 	.word	0x00000320
        /*0168*/ 	.word	0x000000ff
        /*016c*/ 	.word	0x00000028
        /*0170*/ 	.short	0x0100
        /*0172*/ 	.byte	0x08
	.zero		1


	//   ....[11]....
        /*0174*/ 	.word	0x00000330
        /*0178*/ 	.word	0x000000ff
        /*017c*/ 	.word	0x00000080
        /*0180*/ 	.short	0x0100
        /*0182*/ 	.byte	0x08
	.zero		1


	//   ....[12]....
        /*0184*/ 	.word	0x00000340
        /*0188*/ 	.word	0x000000ff
        /*018c*/ 	.word	0x00000030
        /*0190*/ 	.short	0x0100
        /*0192*/ 	.byte	0x08
	.zero		1


	//   ....[13]....
        /*0194*/ 	.word	0x00000350
        /*0198*/ 	.word	0x000000ff
        /*019c*/ 	.word	0x00000088
        /*01a0*/ 	.short	0x0100
        /*01a2*/ 	.byte	0x08
	.zero		1


	//   ....[14]....
        /*01a4*/ 	.word	0x00000360
        /*01a8*/ 	.word	0x000000ff
        /*01ac*/ 	.word	0x00000038
        /*01b0*/ 	.short	0x0100
        /*01b2*/ 	.byte	0x08
	.zero		1


	//   ....[15]....
        /*01b4*/ 	.word	0x00000370
        /*01b8*/ 	.word	0x000000ff
        /*01bc*/ 	.word	0x00000090
        /*01c0*/ 	.short	0x0100
        /*01c2*/ 	.byte	0x08
	.zero		1


	//   ....[16]....
        /*01c4*/ 	.word	0x00000380
        /*01c8*/ 	.word	0x000000ff
        /*01cc*/ 	.word	0x00000040
        /*01d0*/ 	.short	0x0100
        /*01d2*/ 	.byte	0x08
	.zero		1


	//   ....[17]....
        /*01d4*/ 	.word	0x00000390
        /*01d8*/ 	.word	0x000000ff
        /*01dc*/ 	.word	0x00000098
        /*01e0*/ 	.short	0x0100
        /*01e2*/ 	.byte	0x08
	.zero		1


	//   ....[18]....
        /*01e4*/ 	.word	0x000003a0
        /*01e8*/ 	.word	0x000000ff
        /*01ec*/ 	.word	0x00000048
        /*01f0*/ 	.short	0x0100
        /*01f2*/ 	.byte	0x08
	.zero		1


	//   ....[19]....
        /*01f4*/ 	.word	0x000003b0
        /*01f8*/ 	.word	0x000000ff
        /*01fc*/ 	.word	0x000000a0
        /*0200*/ 	.short	0x0100
        /*0202*/ 	.byte	0x08
	.zero		1


	//   ....[20]....
        /*0204*/ 	.word	0x000003c0
        /*0208*/ 	.word	0x000000ff
        /*020c*/ 	.word	0x00000050
        /*0210*/ 	.short	0x0100
        /*0212*/ 	.byte	0x08
	.zero		1


	//   ....[21]....
        /*0214*/ 	.word	0x000003d0
        /*0218*/ 	.word	0x000000ff
        /*021c*/ 	.word	0x000000a8
        /*0220*/ 	.short	0x0100
        /*0222*/ 	.byte	0x08
	.zero		1


	//   ....[22]....
        /*0224*/ 	.word	0x00000900
        /*0228*/ 	.word	0x000000ff
        /*022c*/ 	.word	0x000000e0
        /*0230*/ 	.short	0x0100
        /*0232*/ 	.byte	0x08
	.zero		1


	//   ....[23]....
        /*0234*/ 	.word	0x00000990
        /*0238*/ 	.word	0x000000ff
        /*023c*/ 	.word	0x000000e8
        /*0240*/ 	.short	0x0100
        /*0242*/ 	.byte	0x08
	.zero		1


	//   ....[24]....
        /*0244*/ 	.word	0x000009e0
        /*0248*/ 	.word	0x000000ff
        /*024c*/ 	.word	0x000000c0
        /*0250*/ 	.short	0x0100
        /*0252*/ 	.byte	0x09
	.zero		1


	//   ....[25]....
        /*0254*/ 	.word	0x000009f0
        /*0258*/ 	.word	0x000000ff
        /*025c*/ 	.word	0x000000c8
        /*0260*/ 	.short	0x0100
        /*0262*/ 	.byte	0x09
	.zero		1


	//   ....[26]....
        /*0264*/ 	.word	0x00000a00
        /*0268*/ 	.word	0x000000ff
        /*026c*/ 	.word	0x000000d0
        /*0270*/ 	.short	0x0100
        /*0272*/ 	.byte	0x09
	.zero		1


	//   ....[27]....
        /*0274*/ 	.word	0x00000a10
        /*0278*/ 	.word	0x000000ff
        /*027c*/ 	.word	0x000000d8
        /*0280*/ 	.short	0x0100
        /*0282*/ 	.byte	0x09
	.zero		1


	//   ....[28]....
        /*0284*/ 	.word	0x000017c0
        /*0288*/ 	.word	0x0000009f
        /*028c*/ 	.word	0x00000000
        /*0290*/ 	.short	0x010a
        /*0292*/ 	.byte	0x2a
	.zero		1


	//   ....[29]....
        /*0294*/ 	.word	0x00001970
        /*0298*/ 	.word	0x00000003
        /*029c*/ 	.word	0x00000000
        /*02a0*/ 	.short	0x010a
        /*02a2*/ 	.byte	0x3f
	.zero		1


	//   ....[30]....
        /*02a4*/ 	.word	0x000019d0
        /*02a8*/ 	.word	0x00000003
        /*02ac*/ 	.word	0x00000000
        /*02b0*/ 	.short	0x010a
        /*02b2*/ 	.byte	0x3f
	.zero		1


	//   ....[31]....
        /*02b4*/ 	.word	0x00001c30
        /*02b8*/ 	.word	0x000000ff
        /*02bc*/ 	.word	0x00000000
        /*02c0*/ 	.short	0x010a
        /*02c2*/ 	.byte	0x04
	.zero		1


	//   ....[32]....
        /*02c4*/ 	.word	0x00001c70
        /*02c8*/ 	.word	0x000000ff
        /*02cc*/ 	.word	0x00000000
        /*02d0*/ 	.short	0x010a
        /*02d2*/ 	.byte	0x04
	.zero		1


	//   ....[33]....
        /*02d4*/ 	.word	0x00001dd0
        /*02d8*/ 	.word	0x00000004
        /*02dc*/ 	.word	0x00000000
        /*02e0*/ 	.short	0x0101
        /*02e2*/ 	.byte	0x3f
	.zero		1


	//   ....[34]....
        /*02e4*/ 	.word	0x00001ed0
        /*02e8*/ 	.word	0x000000a0
        /*02ec*/ 	.word	0x00000000
        /*02f0*/ 	.short	0x0101
        /*02f2*/ 	.byte	0x2d
	.zero		1


	//   ....[35]....
        /*02f4*/ 	.word	0x00001fd0
        /*02f8*/ 	.word	0x00000000
        /*02fc*/ 	.word	0x00000000
        /*0300*/ 	.short	0x0101
        /*0302*/ 	.byte	0x3f
	.zero		1


	//   ....[36]....
        /*0304*/ 	.word	0x00002090
        /*0308*/ 	.word	0x0000009f
        /*030c*/ 	.word	0x00000010
        /*0310*/ 	.short	0x010a
        /*0312*/ 	.byte	0x2a
	.zero		1


	//   ....[37]....
        /*0314*/ 	.word	0x000084d0
        /*0318*/ 	.word	0x000000a2
        /*031c*/ 	.word	0x00000000
        /*0320*/ 	.short	0x0101
        /*0322*/ 	.byte	0x2d
	.zero		1


	//   ....[38]....
        /*0324*/ 	.word	0x00008f70
        /*0328*/ 	.word	0x0000000a
        /*032c*/ 	.word	0x00000058
        /*0330*/ 	.short	0x010a
        /*0332*/ 	.byte	0x3f
	.zero		1


	//   ....[39]....
        /*0334*/ 	.word	0x00009330
        /*0338*/ 	.word	0x00000005
        /*033c*/ 	.word	0x000000e8
        /*0340*/ 	.short	0x0101
        /*0342*/ 	.byte	0x3f
	.zero		1


	//   ....[40]....
        /*0344*/ 	.word	0x00009ab0
        /*0348*/ 	.word	0x00000009
        /*034c*/ 	.word	0x00000000
        /*0350*/ 	.short	0x010a
        /*0352*/ 	.byte	0x3f
	.zero		1


	//   ....[41]....
        /*0354*/ 	.word	0x00009b30
        /*0358*/ 	.word	0x00000008
        /*035c*/ 	.word	0x00000000
        /*0360*/ 	.short	0x010a
        /*0362*/ 	.byte	0x3f
	.zero		1


	//   ....[42]....
        /*0364*/ 	.word	0x00009bc0
        /*0368*/ 	.word	0x00000009
        /*036c*/ 	.word	0x00000000
        /*0370*/ 	.short	0x010a
        /*0372*/ 	.byte	0x3f
	.zero		1


	//   ....[43]....
        /*0374*/ 	.word	0x00009c50
        /*0378*/ 	.word	0x00000008
        /*037c*/ 	.word	0x00000000
        /*0380*/ 	.short	0x010a
        /*0382*/ 	.byte	0x3f
	.zero		1


	//   ....[44]....
        /*0384*/ 	.word	0x00009ce0
        /*0388*/ 	.word	0x00000009
        /*038c*/ 	.word	0x00000000
        /*0390*/ 	.short	0x010a
        /*0392*/ 	.byte	0x3f
	.zero		1


	//   ....[45]....
        /*0394*/ 	.word	0x00009d70
        /*0398*/ 	.word	0x00000008
        /*039c*/ 	.word	0x00000000
        /*03a0*/ 	.short	0x010a
        /*03a2*/ 	.byte	0x3f
	.zero		1


	//   ....[46]....
        /*03a4*/ 	.word	0x00009e00
        /*03a8*/ 	.word	0x00000009
        /*03ac*/ 	.word	0x00000000
        /*03b0*/ 	.short	0x010a
        /*03b2*/ 	.byte	0x3f
	.zero		1


	//   ....[47]....
        /*03b4*/ 	.word	0x00009e90
        /*03b8*/ 	.word	0x00000008
        /*03bc*/ 	.word	0x00000000
        /*03c0*/ 	.short	0x010a
        /*03c2*/ 	.byte	0x3f
	.zero		1


	//   ....[48]....
        /*03c4*/ 	.word	0x00009f20
        /*03c8*/ 	.word	0x00000009
        /*03cc*/ 	.word	0x00000000
        /*03d0*/ 	.short	0x010a
        /*03d2*/ 	.byte	0x3f
	.zero		1


	//   ....[49]....
        /*03d4*/ 	.word	0x00009fb0
        /*03d8*/ 	.word	0x00000006
        /*03dc*/ 	.word	0x00000000
        /*03e0*/ 	.short	0x010a
        /*03e2*/ 	.byte	0x3f
	.zero		1


	//   ....[50]....
        /*03e4*/ 	.word	0x0000a040
        /*03e8*/ 	.word	0x00000003
        /*03ec*/ 	.word	0x00000000
        /*03f0*/ 	.short	0x010a
        /*03f2*/ 	.byte	0x3f
	.zero		1


	//   ....[51]....
        /*03f4*/ 	.word	0x0000a0a0
        /*03f8*/ 	.word	0x000000a1
        /*03fc*/ 	.word	0x00000000
        /*0400*/ 	.short	0x010a
        /*0402*/ 	.byte	0x3f
	.zero		1


	//   ....[52]....
        /*0404*/ 	.word	0x0000a0f0
        /*0408*/ 	.word	0x00000003
        /*040c*/ 	.word	0x00000000
        /*0410*/ 	.short	0x010a
        /*0412*/ 	.byte	0x3f
	.zero		1


	//   ....[53]....
        /*0414*/ 	.word	0x0000a150
        /*0418*/ 	.word	0x00000005
        /*041c*/ 	.word	0x00000000
        /*0420*/ 	.short	0x010a
        /*0422*/ 	.byte	0x3f
	.zero		1


	//   ....[54]....
        /*0424*/ 	.word	0x0000a1a0
        /*0428*/ 	.word	0x000000a1
        /*042c*/ 	.word	0x00000010
        /*0430*/ 	.short	0x010a
        /*0432*/ 	.byte	0x3f
	.zero		1


	//   ....[55]....
        /*0434*/ 	.word	0x0000a270
        /*0438*/ 	.word	0x0000000a
        /*043c*/ 	.word	0x00000058
        /*0440*/ 	.short	0x010a
        /*0442*/ 	.byte	0x3f
	.zero		1


	//   ....[56]....
        /*0444*/ 	.word	0x0000a340
        /*0448*/ 	.word	0x00000009
        /*044c*/ 	.word	0x00000000
        /*0450*/ 	.short	0x010a
        /*0452*/ 	.byte	0x3f
	.zero		1


	//   ....[57]....
        /*0454*/ 	.word	0x0000a390
        /*0458*/ 	.word	0x00000008
        /*045c*/ 	.word	0x00000000
        /*0460*/ 	.short	0x010a
        /*0462*/ 	.byte	0x3f
	.zero		1


	//   ....[58]....
        /*0464*/ 	.word	0x0000a3e0
        /*0468*/ 	.word	0x00000009
        /*046c*/ 	.word	0x00000000
        /*0470*/ 	.short	0x010a
        /*0472*/ 	.byte	0x3f
	.zero		1


	//   ....[59]....
        /*0474*/ 	.word	0x0000a430
        /*0478*/ 	.word	0x00000008
        /*047c*/ 	.word	0x00000000
        /*0480*/ 	.short	0x010a
        /*0482*/ 	.byte	0x3f
	.zero		1


	//   ....[60]....
        /*0484*/ 	.word	0x0000a480
        /*0488*/ 	.word	0x00000009
        /*048c*/ 	.word	0x00000000
        /*0490*/ 	.short	0x010a
        /*0492*/ 	.byte	0x3f
	.zero		1


	//   ....[61]....
        /*0494*/ 	.word	0x0000a4d0
        /*0498*/ 	.word	0x00000008
        /*049c*/ 	.word	0x00000000
        /*04a0*/ 	.short	0x010a
        /*04a2*/ 	.byte	0x3f
	.zero		1


	//   ....[62]....
        /*04a4*/ 	.word	0x0000a520
        /*04a8*/ 	.word	0x00000009
        /*04ac*/ 	.word	0x00000000
        /*04b0*/ 	.short	0x010a
        /*04b2*/ 	.byte	0x3f
	.zero		1


	//   ....[63]....
        /*04b4*/ 	.word	0x0000a570
        /*04b8*/ 	.word	0x00000008
        /*04bc*/ 	.word	0x00000000
        /*04c0*/ 	.short	0x010a
        /*04c2*/ 	.byte	0x3f
	.zero		1


	//   ....[64]....
        /*04c4*/ 	.word	0x0000a5c0
        /*04c8*/ 	.word	0x00000009
        /*04cc*/ 	.word	0x00000000
        /*04d0*/ 	.short	0x010a
        /*04d2*/ 	.byte	0x3f
	.zero		1


	//   ....[65]....
        /*04d4*/ 	.word	0x0000a610
        /*04d8*/ 	.word	0x00000006
        /*04dc*/ 	.word	0x00000000
        /*04e0*/ 	.short	0x010a
        /*04e2*/ 	.byte	0x3f
	.zero		1


	//----- nvinfo : EIATTR_NUM_MBARRIERS
	.align		4
.L_37:
        /*04e4*/ 	.byte	0x03, 0x38
        /*04e6*/ 	.short	0x001c


	//----- nvinfo : EIATTR_EXIT_INSTR_OFFSETS
	.align		4
        /*04e8*/ 	.byte	0x04, 0x1c
        /*04ea*/ 	.short	(.L_39 - .L_38)


	//   ....[0]....
.L_38:
        /*04ec*/ 	.word	0x00001500


	//   ....[1]....
        /*04f0*/ 	.word	0x00001560


	//   ....[2]....
        /*04f4*/ 	.word	0x00008b60


	//   ....[3]....
        /*04f8*/ 	.word	0x00008b90


	//   ....[4]....
        /*04fc*/ 	.word	0x0000a090


	//----- nvinfo : EIATTR_MAX_THREADS
	.align		4
.L_39:
        /*0500*/ 	.byte	0x04, 0x05
        /*0502*/ 	.short	(.L_41 - .L_40)
.L_40:
        /*0504*/ 	.word	0x00000180
        /*0508*/ 	.word	0x00000001
        /*050c*/ 	.word	0x00000001


	//----- nvinfo : EIATTR_CRS_STACK_SIZE
	.align		4
.L_41:
        /*0510*/ 	.byte	0x04, 0x1e
        /*0512*/ 	.short	(.L_43 - .L_42)
.L_42:
        /*0514*/ 	.word	0x00000000


	//----- nvinfo : EIATTR_CBANK_PARAM_SIZE
	.align		4
.L_43:
        /*0518*/ 	.byte	0x03, 0x19
        /*051a*/ 	.short	0x0470


	//----- nvinfo : EIATTR_PARAM_CBANK
	.align		4
        /*051c*/ 	.byte	0x04, 0x0a
        /*051e*/ 	.short	(.L_45 - .L_44)
	.align		4
.L_44:
        /*0520*/ 	.word	index@(.nv.constant0._ZN7cutlass13device_kernelINS_4gemm6kernel13GemmUniversalIN4cute5tupleIJiiiiEEENS1_10collective13CollectiveMmaINS1_34MainloopSm90TmaGmmaWarpSpecializedILi11ENS5_IJNS4_1CILi2EEESB_NSA_ILi1EEEEEENS1_32KernelTmaWarpSpecializedPingpongEEENS5_IJNSA_ILi64EEENSA_ILi256EEESG_EEEaNS5_IJlSC_lEEEaSJ_NS4_8TiledMMAINS4_8MMA_AtomIJNS4_4SM904GMMA27MMA_64x256x32_S32S8S8_SS_TNEEEENS4_6LayoutINS5_IJSC_SC_SC_EEENS5_IJNSA_ILi0EEESS_SS_EEEEENS5_IJNS4_10UnderscoreESV_SV_EEEEENS4_23SM90_TMA_LOAD_MULTICASTENS4_14ComposedLayoutINS4_7SwizzleILi2ELi4ELi3EEENS4_18smem_ptr_flag_bitsILi8EEENSQ_INS5_IJNSA_ILi8EEESG_EEENS5_IJSG_SC_EEEEEEEvNS4_8identityESY_S18_vS19_EENS_8epilogue10collective6detail29Sm90TmaWarpSpecializedAdapterINS1C_15DefaultEpilogueIaSJ_SJ_NS1B_6thread17LinearCombinationIaLi1EiiLNS1G_9ScaleType4KindE0ELNS_15FloatRoundStyleE2EaEENS1_15EpilogueDefaultEEEEEvvEEEEvNT_6ParamsE)
        /*0524*/ 	.short	0x0210
        /*0526*/ 	.short	0x0470


	//----- nvinfo : EIATTR_SW_WAR
	.align		4
.L_45:
        /*0528*/ 	.byte	0x04, 0x36
        /*052a*/ 	.short	(.L_47 - .L_46)
.L_46:
        /*052c*/ 	.word	0x00000008
.L_47:


//--------------------- .nv.callgraph             --------------------------
	.section	.nv.callgraph,"",@"SHT_CUDA_CALLGRAPH"
	.align	4
	.sectionentsize	8
	.align		4
        /*0000*/ 	.word	0x00000000
	.align		4
        /*0004*/ 	.word	0xffffffff
	.align		4
        /*0008*/ 	.word	index@(_ZN7cutlass13device_kernelINS_4gemm6kernel13GemmUniversalIN4cute5tupleIJiiiiEEENS1_10collective13CollectiveMmaINS1_34MainloopSm90TmaGmmaWarpSpecializedILi11ENS5_IJNS4_1CILi2EEESB_NSA_ILi1EEEEEENS1_32KernelTmaWarpSpecializedPingpongEEENS5_IJNSA_ILi64EEENSA_ILi256EEESG_EEEaNS5_IJlSC_lEEEaSJ_NS4_8TiledMMAINS4_8MMA_AtomIJNS4_4SM904GMMA27MMA_64x256x32_S32S8S8_SS_TNEEEENS4_6LayoutINS5_IJSC_SC_SC_EEENS5_IJNSA_ILi0EEESS_SS_EEEEENS5_IJNS4_10UnderscoreESV_SV_EEEEENS4_23SM90_TMA_LOAD_MULTICASTENS4_14ComposedLayoutINS4_7SwizzleILi2ELi4ELi3EEENS4_18smem_ptr_flag_bitsILi8EEENSQ_INS5_IJNSA_ILi8EEESG_EEENS5_IJSG_SC_EEEEEEEvNS4_8identityESY_S18_vS19_EENS_8epilogue10collective6detail29Sm90TmaWarpSpecializedAdapterINS1C_15DefaultEpilogueIaSJ_SJ_NS1B_6thread17LinearCombinationIaLi1EiiLNS1G_9ScaleType4KindE0ELNS_15FloatRoundStyleE2EaEENS1_15EpilogueDefaultEEEEEvvEEEEvNT_6ParamsE)
	.align		4
        /*000c*/ 	.word	index@(__assertfail)
	.align		4
        /*0010*/ 	.word	0x00000000
	.align		4
        /*0014*/ 	.word	0xfffffffe
	.align		4
        /*0018*/ 	.word	0x00000000
	.align		4
        /*001c*/ 	.word	0xfffffffd
	.align		4
        /*0020*/ 	.word	0x00000000
	.align		4
        /*0024*/ 	.word	0xfffffffc


//--------------------- .nv.constant4             --------------------------
	.section	.nv.constant4,"a",@progbits
	.align	8
	.align		8
.nv.constant4:
        /*0000*/ 	.dword	__assertfail
	.align		8
        /*0008*/ 	.dword	__unnamed_1
	.align		8
        /*0010*/ 	.dword	_ZN40_INTERNAL_d65c71b5_4_k_cu_f77c2e6f_296584cuda3std3__45__cpo5beginE
	.align		8
        /*0018*/ 	.dword	_ZN40_INTERNAL_d65c71b5_4_k_cu_f77c2e6f_296584cuda3std3__45__cpo3endE
	.align		8
        /*0020*/ 	.dword	_ZN40_INTERNAL_d65c71b5_4_k_cu_f77c2e6f_296584cuda3std3__45__cpo6cbeginE
	.align		8
        /*0028*/ 	.dword	_ZN40_INTERNAL_d65c71b5_4_k_cu_f77c2e6f_296584cuda3std3__45__cpo4cendE
	.align		8
        /*0030*/ 	.dword	_ZN40_INTERNAL_d65c71b5_4_k_cu_f77c2e6f_296584cuda3std3__442_GLOBAL__N__d65c71b5_4_k_cu_f77c2e6f_296586ignoreE
	.align		8
        /*0038*/ 	.dword	_ZN40_INTERNAL_d65c71b5_4_k_cu_f77c2e6f_296584cuda3std3__419piecewise_constructE
	.align		8
        /*0040*/ 	.dword	_ZN40_INTERNAL_d65c71b5_4_k_cu_f77c2e6f_296584cuda3std3__48in_placeE
	.align		8
        /*0048*/ 	.dword	_ZN40_INTERNAL_d65c71b5_4_k_cu_f77c2e6f_296584cuda3std6ranges3__45__cpo4swapE
	.align		8
        /*0050*/ 	.dword	_ZN40_INTERNAL_d65c71b5_4_k_cu_f77c2e6f_296584cuda3std6ranges3__45__cpo9iter_moveE
	.align		8
        /*0058*/ 	.dword	_ZN40_INTERNAL_d65c71b5_4_k_cu_f77c2e6f_296584cute7productE
	.align		8
        /*0060*/ 	.dword	_ZN40_INTERNAL_d65c71b5_4_k_cu_f77c2e6f_296584cute1_E
	.align		8
        /*0068*/ 	.dword	$str$22
	.align		8
        /*0070*/ 	.dword	$str$23


//--------------------- .text._ZN7cutlass13device_kernelINS_4gemm6kernel13GemmUniversalIN4cute5tupleIJiiiiEEENS1_10collective13CollectiveMmaINS1_34MainloopSm90TmaGmmaWarpSpecializedILi11ENS5_IJNS4_1CILi2EEESB_NSA_ILi1EEEEEENS1_32KernelTmaWarpSpecializedPingpongEEENS5_IJNSA_ILi64EEENSA_ILi256EEESG_EEEaNS5_IJlSC_lEEEaSJ_NS4_8TiledMMAINS4_8MMA_AtomIJNS4_4SM904GMMA27MMA_64x256x32_S32S8S8_SS_TNEEEENS4_6LayoutINS5_IJSC_SC_SC_EEENS5_IJNSA_ILi0EEESS_SS_EEEEENS5_IJNS4_10UnderscoreESV_SV_EEEEENS4_23SM90_TMA_LOAD_MULTICASTENS4_14ComposedLayoutINS4_7SwizzleILi2ELi4ELi3EEENS4_18smem_ptr_flag_bitsILi8EEENSQ_INS5_IJNSA_ILi8EEESG_EEENS5_IJSG_SC_EEEEEEEvNS4_8identityESY_S18_vS19_EENS_8epilogue10collective6detail29Sm90TmaWarpSpecializedAdapterINS1C_15DefaultEpilogueIaSJ_SJ_NS1B_6thread17LinearCombinationIaLi1EiiLNS1G_9ScaleType4KindE0ELNS_15FloatRoundStyleE2EaEENS1_15EpilogueDefaultEEEEEvvEEEEvNT_6ParamsE --------------------------
	.section	.text._ZN7cutlass13device_kernelINS_4gemm6kernel13GemmUniversalIN4cute5tupleIJiiiiEEENS1_10collective13CollectiveMmaINS1_34MainloopSm90TmaGmmaWarpSpecializedILi11ENS5_IJNS4_1CILi2EEESB_NSA_ILi1EEEEEENS1_32KernelTmaWarpSpecializedPingpongEEENS5_IJNSA_ILi64EEENSA_ILi256EEESG_EEEaNS5_IJlSC_lEEEaSJ_NS4_8TiledMMAINS4_8MMA_AtomIJNS4_4SM904GMMA27MMA_64x256x32_S32S8S8_SS_TNEEEENS4_6LayoutINS5_IJSC_SC_SC_EEENS5_IJNSA_ILi0EEESS_SS_EEEEENS5_IJNS4_10UnderscoreESV_SV_EEEEENS4_23SM90_TMA_LOAD_MULTICASTENS4_14ComposedLayoutINS4_7SwizzleILi2ELi4ELi3EEENS4_18smem_ptr_flag_bitsILi8EEENSQ_INS5_IJNSA_ILi8EEESG_EEENS5_IJSG_SC_EEEEEEEvNS4_8identityESY_S18_vS19_EENS_8epilogue10collective6detail29Sm90TmaWarpSpecializedAdapterINS1C_15DefaultEpilogueIaSJ_SJ_NS1B_6thread17LinearCombinationIaLi1EiiLNS1G_9ScaleType4KindE0ELNS_15FloatRoundStyleE2EaEENS1_15EpilogueDefaultEEEEEvvEEEEvNT_6ParamsE,"ax",@progbits
	.align	128
.text._ZN7cutlass13device_kernelINS_4gemm6kernel13GemmUniversalIN4cute5tupleIJiiiiEEENS1_10collective13CollectiveMmaINS1_34MainloopSm90TmaGmmaWarpSpecializedILi11ENS5_IJNS4_1CILi2EEESB_NSA_ILi1EEEEEENS1_32KernelTmaWarpSpecializedPingpongEEENS5_IJNSA_ILi64EEENSA_ILi256EEESG_EEEaNS5_IJlSC_lEEEaSJ_NS4_8TiledMMAINS4_8MMA_AtomIJNS4_4SM904GMMA27MMA_64x256x32_S32S8S8_SS_TNEEEENS4_6LayoutINS5_IJSC_SC_SC_EEENS5_IJNSA_ILi0EEESS_SS_EEEEENS5_IJNS4_10UnderscoreESV_SV_EEEEENS4_23SM90_TMA_LOAD_MULTICASTENS4_14ComposedLayoutINS4_7SwizzleILi2ELi4ELi3EEENS4_18smem_ptr_flag_bitsILi8EEENSQ_INS5_IJNSA_ILi8EEESG_EEENS5_IJSG_SC_EEEEEEEvNS4_8identityESY_S18_vS19_EENS_8epilogue10collective6detail29Sm90TmaWarpSpecializedAdapterINS1C_15DefaultEpilogueIaSJ_SJ_NS1B_6thread17LinearCombinationIaLi1EiiLNS1G_9ScaleType4KindE0ELNS_15FloatRoundStyleE2EaEENS1_15EpilogueDefaultEEEEEvvEEEEvNT_6ParamsE:
        .type           _ZN7cutlass13device_kernelINS_4gemm6kernel13GemmUniversalIN4cute5tupleIJiiiiEEENS1_10collective13CollectiveMmaINS1_34MainloopSm90TmaGmmaWarpSpecializedILi11ENS5_IJNS4_1CILi2EEESB_NSA_ILi1EEEEEENS1_32KernelTmaWarpSpecializedPingpongEEENS5_IJNSA_ILi64EEENSA_ILi256EEESG_EEEaNS5_IJlSC_lEEEaSJ_NS4_8TiledMMAINS4_8MMA_AtomIJNS4_4SM904GMMA27MMA_64x256x32_S32S8S8_SS_TNEEEENS4_6LayoutINS5_IJSC_SC_SC_EEENS5_IJNSA_ILi0EEESS_SS_EEEEENS5_IJNS4_10UnderscoreESV_SV_EEEEENS4_23SM90_TMA_LOAD_MULTICASTENS4_14ComposedLayoutINS4_7SwizzleILi2ELi4ELi3EEENS4_18smem_ptr_flag_bitsILi8EEENSQ_INS5_IJNSA_ILi8EEESG_EEENS5_IJSG_SC_EEEEEEEvNS4_8identityESY_S18_vS19_EENS_8epilogue10collective6detail29Sm90TmaWarpSpecializedAdapterINS1C_15DefaultEpilogueIaSJ_SJ_NS1B_6thread17LinearCombinationIaLi1EiiLNS1G_9ScaleType4KindE0ELNS_15FloatRoundStyleE2EaEENS1_15EpilogueDefaultEEEEEvvEEEEvNT_6ParamsE,@function
        .size           _ZN7cutlass13device_kernelINS_4gemm6kernel13GemmUniversalIN4cute5tupleIJiiiiEEENS1_10collective13CollectiveMmaINS1_34MainloopSm90TmaGmmaWarpSpecializedILi11ENS5_IJNS4_1CILi2EEESB_NSA_ILi1EEEEEENS1_32KernelTmaWarpSpecializedPingpongEEENS5_IJNSA_ILi64EEENSA_ILi256EEESG_EEEaNS5_IJlSC_lEEEaSJ_NS4_8TiledMMAINS4_8MMA_AtomIJNS4_4SM904GMMA27MMA_64x256x32_S32S8S8_SS_TNEEEENS4_6LayoutINS5_IJSC_SC_SC_EEENS5_IJNSA_ILi0EEESS_SS_EEEEENS5_IJNS4_10UnderscoreESV_SV_EEEEENS4_23SM90_TMA_LOAD_MULTICASTENS4_14ComposedLayoutINS4_7SwizzleILi2ELi4ELi3EEENS4_18smem_ptr_flag_bitsILi8EEENSQ_INS5_IJNSA_ILi8EEESG_EEENS5_IJSG_SC_EEEEEEEvNS4_8identityESY_S18_vS19_EENS_8epilogue10collective6detail29Sm90TmaWarpSpecializedAdapterINS1C_15DefaultEpilogueIaSJ_SJ_NS1B_6thread17LinearCombinationIaLi1EiiLNS1G_9ScaleType4KindE0ELNS_15FloatRoundStyleE2EaEENS1_15EpilogueDefaultEEEEEvvEEEEvNT_6ParamsE,(.L_x_348 - _ZN7cutlass13device_kernelINS_4gemm6kernel13GemmUniversalIN4cute5tupleIJiiiiEEENS1_10collective13CollectiveMmaINS1_34MainloopSm90TmaGmmaWarpSpecializedILi11ENS5_IJNS4_1CILi2EEESB_NSA_ILi1EEEEEENS1_32KernelTmaWarpSpecializedPingpongEEENS5_IJNSA_ILi64EEENSA_ILi256EEESG_EEEaNS5_IJlSC_lEEEaSJ_NS4_8TiledMMAINS4_8MMA_AtomIJNS4_4SM904GMMA27MMA_64x256x32_S32S8S8_SS_TNEEEENS4_6LayoutINS5_IJSC_SC_SC_EEENS5_IJNSA_ILi0EEESS_SS_EEEEENS5_IJNS4_10UnderscoreESV_SV_EEEEENS4_23SM90_TMA_LOAD_MULTICASTENS4_14ComposedLayoutINS4_7SwizzleILi2ELi4ELi3EEENS4_18smem_ptr_flag_bitsILi8EEENSQ_INS5_IJNSA_ILi8EEESG_EEENS5_IJSG_SC_EEEEEEEvNS4_8identityESY_S18_vS19_EENS_8epilogue10collective6detail29Sm90TmaWarpSpecializedAdapterINS1C_15DefaultEpilogueIaSJ_SJ_NS1B_6thread17LinearCombinationIaLi1EiiLNS1G_9ScaleType4KindE0ELNS_15FloatRoundStyleE2EaEENS1_15EpilogueDefaultEEEEEvvEEEEvNT_6ParamsE)
        .other          _ZN7cutlass13device_kernelINS_4gemm6kernel13GemmUniversalIN4cute5tupleIJiiiiEEENS1_10collective13CollectiveMmaINS1_34MainloopSm90TmaGmmaWarpSpecializedILi11ENS5_IJNS4_1CILi2EEESB_NSA_ILi1EEEEEENS1_32KernelTmaWarpSpecializedPingpongEEENS5_IJNSA_ILi64EEENSA_ILi256EEESG_EEEaNS5_IJlSC_lEEEaSJ_NS4_8TiledMMAINS4_8MMA_AtomIJNS4_4SM904GMMA27MMA_64x256x32_S32S8S8_SS_TNEEEENS4_6LayoutINS5_IJSC_SC_SC_EEENS5_IJNSA_ILi0EEESS_SS_EEEEENS5_IJNS4_10UnderscoreESV_SV_EEEEENS4_23SM90_TMA_LOAD_MULTICASTENS4_14ComposedLayoutINS4_7SwizzleILi2ELi4ELi3EEENS4_18smem_ptr_flag_bitsILi8EEENSQ_INS5_IJNSA_ILi8EEESG_EEENS5_IJSG_SC_EEEEEEEvNS4_8identityESY_S18_vS19_EENS_8epilogue10collective6detail29Sm90TmaWarpSpecializedAdapterINS1C_15DefaultEpilogueIaSJ_SJ_NS1B_6thread17LinearCombinationIaLi1EiiLNS1G_9ScaleType4KindE0ELNS_15FloatRoundStyleE2EaEENS1_15EpilogueDefaultEEEEEvvEEEEvNT_6ParamsE,@"STO_CUDA_ENTRY STV_DEFAULT"
_ZN7cutlass13device_kernelINS_4gemm6kernel13GemmUniversalIN4cute5tupleIJiiiiEEENS1_10collective13CollectiveMmaINS1_34MainloopSm90TmaGmmaWarpSpecializedILi11ENS5_IJNS4_1CILi2EEESB_NSA_ILi1EEEEEENS1_32KernelTmaWarpSpecializedPingpongEEENS5_IJNSA_ILi64EEENSA_ILi256EEESG_EEEaNS5_IJlSC_lEEEaSJ_NS4_8TiledMMAINS4_8MMA_AtomIJNS4_4SM904GMMA27MMA_64x256x32_S32S8S8_SS_TNEEEENS4_6LayoutINS5_IJSC_SC_SC_EEENS5_IJNSA_ILi0EEESS_SS_EEEEENS5_IJNS4_10UnderscoreESV_SV_EEEEENS4_23SM90_TMA_LOAD_MULTICASTENS4_14ComposedLayoutINS4_7SwizzleILi2ELi4ELi3EEENS4_18smem_ptr_flag_bitsILi8EEENSQ_INS5_IJNSA_ILi8EEESG_EEENS5_IJSG_SC_EEEEEEEvNS4_8identityESY_S18_vS19_EENS_8epilogue10collective6detail29Sm90TmaWarpSpecializedAdapterINS1C_15DefaultEpilogueIaSJ_SJ_NS1B_6thread17LinearCombinationIaLi1EiiLNS1G_9ScaleType4KindE0ELNS_15FloatRoundStyleE2EaEENS1_15EpilogueDefaultEEEEEvvEEEEvNT_6ParamsE:
[----:B------:R-:W0:Y:S02]  /*0000*/  LDC R1, c[0x0][0x28] ;  /* 0x00000a00ff017b82 */ /* 0x000e240000000800 */
[----:B0-----:R-:W-:Y:S01]  /*0010*/  VIADD R1, R1, 0xfffffff8 ;  /* 0xfffffff801017836 */ /* 0x001fe20000000000 */
[----:B------:R-:W0:Y:S01]  /*0020*/  S2R R4, SR_TID.X ;  /* 0x0000000000047919 */ /* 0x000e220000002100 */
[----:B------:R-:W-:Y:S01]  /*0030*/  ELECT P0, URZ, PT ;  /* 0x00000000003f782f */ /* 0x000fe20003800000 */
[----:B------:R-:W-:Y:S01]  /*0040*/  BSSY B0, `(.L_x_0) ;  /* 0x000000f000007945 */ /* 0x000fe20003800000 */
[--C-:B0-----:R-:W-:Y:S02]  /*0050*/  SHF.R.U32.HI R2, RZ, 0x5, R4.reuse ;  /* 0x00000005ff027819 */ /* 0x101fe40000011604 */
[----:B------:R-:W-:-:S03]  /*0060*/  SHF.R.U32.HI R7, RZ, 0x7, R4 ;  /* 0x00000007ff077819 */ /* 0x000fc60000011604 */
[----:B------:R-:W0:Y:S04]  /*0070*/  SHFL.IDX PT, R5, R2, RZ, 0x1f ;  /* 0x00001fff02057589 */ /* 0x000e2800000e0000 */
[----:B------:R1:W2:Y:S01]  /*0080*/  SHFL.IDX PT, R10, R7, RZ, 0x1f ;  /* 0x00001fff070a7589 */ /* 0x0002a200000e0000 */
[----:B0-----:R-:W-:-:S13]  /*0090*/  ISETP.NE.OR P0, PT, R5, RZ, !P0 ;  /* 0x000000ff0500720c */ /* 0x001fda0004705670 */
[----:B-12---:R-:W-:Y:S05]  /*00a0*/  @P0 BRA `(.L_x_1) ;  /* 0x0000000000200947 */ /* 0x006fea0003800000 */
[----:B------:R-:W-:Y:S02]  /*00b0*/  ULDC.64 UR4, c[0x0][0x198] ;  /* 0x0000660000047ab9 */ /* 0x000fe40000000a00 */
[----:B------:R-:W-:Y:S02]  /*00c0*/  UIADD3 UR6, UP0, UR4, 0xf0, URZ ;  /* 0x000000f004067890 */ /* 0x000fe4000ff1e03f */
[----:B------:R-:W-:Y:S02]  /*00d0*/  UIADD3 UR4, UP1, UR4, 0x1f0, URZ ;  /* 0x000001f004047890 */ /* 0x000fe4000ff3e03f */
[----:B------:R-:W-:Y:S02]  /*00e0*/  UIADD3.X UR7, URZ, UR5, URZ, UP0, !UPT ;  /* 0x000000053f077290 */ /* 0x000fe400087fe43f */
[----:B------:R-:W-:-:S07]  /*00f0*/  UIADD3.X UR5, URZ, UR5, URZ, UP1, !UPT ;  /* 0x000000053f057290 */ /* 0x000fce0008ffe43f */
[----:B------:R0:W-:Y:S02]  /*0100*/  UTMACCTL.PF [UR6] ;  /* 0x00000000060079b9 */ /* 0x0001e40008040000 */
[----:B------:R0:W-:Y:S02]  /*0110*/  UTMACCTL.PF [UR4] ;  /* 0x00000000040079b9 */ /* 0x0001e40008040000 */
[----:B0-----:R-:W-:Y:S01]  /*0120*/  NOP ;  /* 0x0000000000007918 */ /* 0x001fe20000000000 */
.L_x_1:
[----:B------:R-:W-:Y:S05]  /*0130*/  BSYNC B0 ;  /* 0x0000000000007941 */ /* 0x000fea0003800000 */
.L_x_0:
[----:B------:R-:W0:Y:S01]  /*0140*/  SHFL.IDX PT, R8, R2, RZ, 0x1f ;  /* 0x00001fff02087589 */ /* 0x000e2200000e0000 */
[----:B------:R-:W-:-:S04]  /*0150*/  SHF.R.S32.HI R3, RZ, 0x1f, R4 ;  /* 0x0000001fff037819 */ /* 0x000fc80000011404 */
[----:B------:R-:W-:Y:S02]  /*0160*/  LEA.HI R3, R3, R4, RZ, 0x7 ;  /* 0x0000000403037211 */ /* 0x000fe400078f38ff */
[----:B0-----:R-:W-:-:S13]  /*0170*/  ISETP.NE.AND P0, PT, R8, RZ, PT ;  /* 0x000000ff0800720c */ /* 0x001fda0003f05270 */
[----:B------:R-:W-:Y:S05]  /*0180*/  @P0 BRA `(.L_x_2) ;  /* 0x00000000009c0947 */ /* 0x000fea0003800000 */
[----:B------:R-:W-:Y:S01]  /*0190*/  ELECT P0, URZ, PT ;  /* 0x00000000003f782f */ /* 0x000fe20003800000 */
[----:B------:R-:W-:-:S12]  /*01a0*/  BSSY B0, `(.L_x_2) ;  /* 0x0000025000007945 */ /* 0x000fd80003800000 */
[----:B------:R-:W-:Y:S05]  /*01b0*/  @!P0 BRA `(.L_x_3) ;  /* 0x00000000008c8947 */ /* 0x000fea0003800000 */
[----:B------:R-:W0:Y:S01]  /*01c0*/  S2UR UR8, SR_CgaCtaId ;  /* 0x00000000000879c3 */ /* 0x000e220000008800 */
[----:B------:R-:W-:Y:S01]  /*01d0*/  UMOV UR4, 0x400 ;  /* 0x0000040000047882 */ /* 0x000fe20000000000 */
[----:B------:R-:W-:Y:S01]  /*01e0*/  UMOV UR5, 0x1 ;  /* 0x0000000100057882 */ /* 0x000fe20000000000 */
[----:B------:R-:W-:Y:S02]  /*01f0*/  UMOV UR6, 0x3 ;  /* 0x0000000300067882 */ /* 0x000fe40000000000 */
[----:B------:R-:W-:-:S04]  /*0200*/  UIADD3 UR6, -UR6, 0x100000, URZ ;  /* 0x0010000006067890 */ /* 0x000fc8000fffe13f */
[----:B------:R-:W-:Y:S02]  /*0210*/  USHF.L.U32 UR7, UR6, 0xb, URZ ;  /* 0x0000000b06077899 */ /* 0x000fe4000800063f */
[----:B------:R-:W-:Y:S02]  /*0220*/  USHF.L.U32 UR6, UR6, 0x1, URZ ;  /* 0x0000000106067899 */ /* 0x000fe4000800063f */
[----:B0-----:R-:W-:Y:S02]  /*0230*/  ULEA UR8, UR8, UR4, 0x18 ;  /* 0x0000000408087291 */ /* 0x001fe4000f8ec03f */
[----:B------:R-:W-:-:S04]  /*0240*/  UIADD3 UR4, -UR5, 0x100000, URZ ;  /* 0x0010000005047890 */ /* 0x000fc8000fffe13f */
[----:B------:R-:W-:Y:S02]  /*0250*/  USHF.L.U32 UR5, UR4, 0xb, URZ ;  /* 0x0000000b04057899 */ /* 0x000fe4000800063f */
[----:B------:R-:W-:Y:S01]  /*0260*/  USHF.L.U32 UR4, UR4, 0x1, URZ ;  /* 0x0000000104047899 */ /* 0x000fe2000800063f */
[----:B------:R-:W0:Y:S11]  /*0270*/  FENCE.VIEW.ASYNC.S ;  /* 0x00000000000073c6 */ /* 0x000e360000000000 */
[----:B0-----:R0:W1:Y:S01]  /*0280*/  SYNCS.EXCH.64 URZ, [UR8], UR4 ;  /* 0x00000004083f75b2 */ /* 0x0010620008000100 */
[----:B------:R0:W2:Y:S01]  /*0290*/  SYNCS.EXCH.64 URZ, [UR8+0x58], UR6 ;  /* 0x00005806083f75b2 */ /* 0x0000a20008000100 */
[----:B------:R0:W3:Y:S01]  /*02a0*/  SYNCS.EXCH.64 URZ, [UR8+0x8], UR4 ;  /* 0x00000804083f75b2 */ /* 0x0000e20008000100 */
[----:B------:R0:W4:Y:S01]  /*02b0*/  SYNCS.EXCH.64 URZ, [UR8+0x60], UR6 ;  /* 0x00006006083f75b2 */ /* 0x0001220008000100 */
[----:B------:R0:W0:Y:S01]  /*02c0*/  SYNCS.EXCH.64 URZ, [UR8+0x10], UR4 ;  /* 0x00001004083f75b2 */ /* 0x0000220008000100 */
        /* <DEDUP_REMOVED lines=17> */
[----:B------:R-:W-:Y:S01]  /*03e0*/  NOP ;  /* 0x0000000000007918 */ /* 0x000fe20000000000 */
.L_x_3:
[----:B0-----:R-:W-:Y:S05]  /*03f0*/  BSYNC B0 ;  /* 0x0000000000007941 */ /* 0x001fea0003800000 */
.L_x_2:
[----:B------:R-:W0:Y:S01]  /*0400*/  SHFL.IDX PT, R13, R2, RZ, 0x1f ;  /* 0x00001fff020d7589 */ /* 0x000e2200000e0000 */
[----:B------:R-:W5:Y:S01]  /*0410*/  S2UR UR12, SR_CTAID.X ;  /* 0x00000000000c79c3 */ /* 0x000f620000002500 */
[----:B------:R-:W-:Y:S02]  /*0420*/  LOP3.LUT R3, R3, 0xffffff80, RZ, 0xc0, !PT ;  /* 0xffffff8003037812 */ /* 0x000fe400078ec0ff */
[----:B------:R-:W-:Y:S01]  /*0430*/  ELECT P0, URZ, PT ;  /* 0x00000000003f782f */ /* 0x000fe20003800000 */
[----:B------:R1:W2:Y:S01]  /*0440*/  SHFL.IDX PT, R12, R2, RZ, 0x1f ;  /* 0x00001fff020c7589 */ /* 0x0002a200000e0000 */
[----:B------:R-:W-:Y:S01]  /*0450*/  ELECT P1, URZ, PT ;  /* 0x00000000003f782f */ /* 0x000fe20003820000 */
[----:B------:R-:W-:Y:S01]  /*0460*/  NOP ;  /* 0x0000000000007918 */ /* 0x000fe20000000000 */
[----:B------:R-:W-:Y:S01]  /*0470*/  IMAD.IADD R3, R4, 0x1, -R3 ;  /* 0x0000000104037824 */ /* 0x000fe200078e0a03 */
[----:B------:R-:W3:Y:S01]  /*0480*/  S2R R6, SR_CTAID.Y ;  /* 0x0000000000067919 */ /* 0x000ee20000002600 */
[----:B------:R-:W-:Y:S01]  /*0490*/  ULDC UR4, c[0x0][0x150] ;  /* 0x0000540000047ab9 */ /* 0x000fe20000000800 */
[----:B------:R-:W4:Y:S01]  /*04a0*/  LDC R14, c[0x0][0x144] ;  /* 0x00005100ff0e7b82 */ /* 0x000f220000000800 */
[----:B------:R-:W-:Y:S01]  /*04b0*/  UMOV UR11, 0x80 ;  /* 0x00000080000b7882 */ /* 0x000fe20000000000 */
[----:B------:R-:W-:Y:S01]  /*04c0*/  SHF.R.S32.HI R0, RZ, 0x1f, R3 ;  /* 0x0000001fff007819 */ /* 0x000fe20000011403 */
[----:B------:R-:W-:Y:S01]  /*04d0*/  NOP ;  /* 0x0000000000007918 */ /* 0x000fe20000000000 */
[C---:B------:R-:W-:Y:S01]  /*04e0*/  VIADD R35, R10.reuse, 0xffffffff ;  /* 0xffffffff0a237836 */ /* 0x040fe20000000000 */
[----:B------:R-:W-:Y:S01]  /*04f0*/  ISETP.NE.AND P4, PT, R10, RZ, PT ;  /* 0x000000ff0a00720c */ /* 0x000fe20003f85270 */
[----:B------:R-:W-:Y:S01]  /*0500*/  IMAD.MOV.U32 R154, RZ, RZ, 0x1 ;  /* 0x00000001ff9a7424 */ /* 0x000fe200078e00ff */
[----:B------:R-:W-:Y:S01]  /*0510*/  LEA.HI R9, R0, R3, RZ, 0x3 ;  /* 0x0000000300097211 */ /* 0x000fe200078f18ff */
[----:B------:R-:W4:Y:S01]  /*0520*/  LDC R15, c[0x0][0x140] ;  /* 0x00005000ff0f7b82 */ /* 0x000f220000000800 */
[----:B------:R-:W-:-:S02]  /*0530*/  ISETP.GE.U32.AND P6, PT, R35, 0x2, PT ;  /* 0x000000022300780c */ /* 0x000fc40003fc6070 */
[--C-:B------:R-:W-:Y:S02]  /*0540*/  SHF.R.S32.HI R11, RZ, 0x3, R9.reuse ;  /* 0x00000003ff0b7819 */ /* 0x100fe40000011409 */
[----:B-1----:R-:W-:Y:S02]  /*0550*/  SHF.R.S32.HI R2, RZ, 0x1f, R9 ;  /* 0x0000001fff027819 */ /* 0x002fe40000011409 */
[----:B------:R-:W-:Y:S01]  /*0560*/  SHF.R.S32.HI R9, RZ, 0x1f, R8 ;  /* 0x0000001fff097819 */ /* 0x000fe20000011408 */
[----:B------:R-:W1:Y:S01]  /*0570*/  LDC R25, c[0x0][0x148] ;  /* 0x00005200ff197b82 */ /* 0x000e620000000800 */
[----:B0-----:R-:W-:Y:S02]  /*0580*/  ISETP.NE.OR P0, PT, R13, RZ, !P0 ;  /* 0x000000ff0d00720c */ /* 0x001fe40004705670 */
[----:B-----5:R-:W-:Y:S02]  /*0590*/  I2FP.F32.U32 R13, UR12 ;  /* 0x0000000c000d7c45 */ /* 0x020fe40008201000 */
[----:B------:R-:W-:-:S02]  /*05a0*/  LEA.HI R2, R2, R11, RZ, 0x2 ;  /* 0x0000000b02027211 */ /* 0x000fc400078f10ff */
[----:B------:R-:W-:Y:S01]  /*05b0*/  LEA.HI R9, R9, R8, RZ, 0x2 ;  /* 0x0000000809097211 */ /* 0x000fe200078f10ff */
[----:B------:R-:W-:Y:S01]  /*05c0*/  FMUL R13, R13, UR4 ;  /* 0x000000040d0d7c20 */ /* 0x000fe20008400000 */
[----:B--2---:R-:W-:Y:S01]  /*05d0*/  ISETP.NE.OR P1, PT, R12, RZ, !P1 ;  /* 0x000000ff0c00720c */ /* 0x004fe20004f25670 */
[----:B------:R-:W-:Y:S01]  /*05e0*/  ULDC UR4, c[0x0][0x154] ;  /* 0x0000550000047ab9 */ /* 0x000fe20000000800 */
[----:B------:R-:W-:Y:S02]  /*05f0*/  LOP3.LUT R12, R2, 0xfffffffc, RZ, 0xc0, !PT ;  /* 0xfffffffc020c7812 */ /* 0x000fe400078ec0ff */
[----:B------:R-:W-:Y:S01]  /*0600*/  LOP3.LUT R9, R9, 0x3ffffffc, RZ, 0xc0, !PT ;  /* 0x3ffffffc09097812 */ /* 0x000fe200078ec0ff */
[----:B------:R-:W0:Y:S01]  /*0610*/  F2I.U32.TRUNC.NTZ R13, R13 ;  /* 0x0000000d000d7305 */ /* 0x000e22000020f000 */
[----:B------:R-:W-:Y:S01]  /*0620*/  VOTEU.ALL UP1, P0 ;  /* 0x00000000003f7886 */ /* 0x000fe20000020000 */
[----:B------:R-:W-:Y:S01]  /*0630*/  IMAD.IADD R12, R11, 0x1, -R12 ;  /* 0x000000010b0c7824 */ /* 0x000fe200078e0a0c */
[----:B---3--:R-:W-:Y:S01]  /*0640*/  I2FP.F32.U32 R11, R6 ;  /* 0x00000006000b7245 */ /* 0x008fe20000201000 */
[----:B------:R-:W-:Y:S01]  /*0650*/  IMAD.IADD R9, R8, 0x1, -R9 ;  /* 0x0000000108097824 */ /* 0x000fe200078e0a09 */
[----:B------:R-:W-:Y:S01]  /*0660*/  SHF.R.S32.HI R2, RZ, 0x1f, R5 ;  /* 0x0000001fff027819 */ /* 0x000fe20000011405 */
[----:B------:R-:W2:Y:S01]  /*0670*/  @!UP1 S2UR UR7, SR_CgaCtaId ;  /* 0x00000000000799c3 */ /* 0x000ea20000008800 */
[----:B------:R-:W-:Y:S01]  /*0680*/  @!UP1 UMOV UR6, 0x400 ;  /* 0x0000040000069882 */ /* 0x000fe20000000000 */
[----:B------:R-:W-:Y:S01]  /*0690*/  IMAD R9, R9, 0x4, R12 ;  /* 0x0000000409097824 */ /* 0x000fe200078e020c */
[----:B------:R-:W-:Y:S01]  /*06a0*/  VOTEU.ALL UP2, P1 ;  /* 0x00000000003f7886 */ /* 0x000fe20000840000 */
[----:B------:R-:W-:Y:S01]  /*06b0*/  FMUL R11, R11, UR4 ;  /* 0x000000040b0b7c20 */ /* 0x000fe20008400000 */
[----:B------:R-:W-:Y:S01]  /*06c0*/  LEA.HI R2, R2, R5, RZ, 0x2 ;  /* 0x0000000502027211 */ /* 0x000fe200078f10ff */
[----:B------:R-:W-:Y:S01]  /*06d0*/  UMOV UR4, 0x20 ;  /* 0x0000002000047882 */ /* 0x000fe20000000000 */
[----:B------:R-:W-:Y:S01]  /*06e0*/  LEA.HI R8, R9, R9, RZ, 0x1 ;  /* 0x0000000909087211 */ /* 0x000fe200078f08ff */
[----:B------:R-:W3:Y:S01]  /*06f0*/  @!UP2 S2UR UR10, SR_CgaCtaId ;  /* 0x00000000000aa9c3 */ /* 0x000ee20000008800 */
[----:B0-----:R-:W-:Y:S01]  /*0700*/  IMAD.MOV R13, RZ, RZ, -R13 ;  /* 0x000000ffff0d7224 */ /* 0x001fe200078e0a0d */
[----:B------:R-:W0:Y:S01]  /*0710*/  F2I.U32.TRUNC.NTZ R11, R11 ;  /* 0x0000000b000b7305 */ /* 0x000e22000020f000 */
[----:B------:R-:W-:Y:S01]  /*0720*/  LOP3.LUT R8, R8, 0xfffffffe, RZ, 0xc0, !PT ;  /* 0xfffffffe08087812 */ /* 0x000fe200078ec0ff */
[----:B------:R-:W-:-:S04]  /*0730*/  @!UP1 UIADD3 UR4, -UR4, 0x100000, URZ ;  /* 0x0010000004049890 */ /* 0x000fc8000fffe13f */
[----:B------:R-:W-:Y:S02]  /*0740*/  @!UP1 USHF.L.U32 UR5, UR4, 0xb, URZ ;  /* 0x0000000b04059899 */ /* 0x000fe4000800063f */
[----:B------:R-:W-:Y:S01]  /*0750*/  @!UP1 USHF.L.U32 UR4, UR4, 0x1, URZ ;  /* 0x0000000104049899 */ /* 0x000fe2000800063f */
[----:B----4-:R-:W-:Y:S01]  /*0760*/  IMAD R21, R14, R13, UR12 ;  /* 0x0000000c0e157e24 */ /* 0x010fe2000f8e020d */
[----:B------:R-:W-:Y:S01]  /*0770*/  LOP3.LUT R2, R2, 0xfffffffc, RZ, 0xc0, !PT ;  /* 0xfffffffc02027812 */ /* 0x000fe200078ec0ff */
[----:B------:R-:W-:Y:S01]  /*0780*/  @!UP2 UMOV UR9, 0x400 ;  /* 0x000004000009a882 */ /* 0x000fe20000000000 */
[----:B------:R-:W-:Y:S01]  /*0790*/  IMAD.IADD R8, R9, 0x1, -R8 ;  /* 0x0000000109087824 */ /* 0x000fe200078e0a08 */
[----:B------:R-:W-:Y:S01]  /*07a0*/  VOTEU.ALL UP3, P1 ;  /* 0x00000000003f7886 */ /* 0x000fe20000860000 */
[----:B------:R-:W-:Y:S01]  /*07b0*/  VOTEU.ALL UP4, P1 ;  /* 0x00000000003f7886 */ /* 0x000fe20000880000 */
[----:B------:R-:W-:Y:S01]  /*07c0*/  IMAD.IADD R5, R5, 0x1, -R2 ;  /* 0x0000000105057824 */ /* 0x000fe200078e0a02 */
[----:B------:R-:W-:Y:S01]  /*07d0*/  VOTEU.ALL UP5, P1 ;  /* 0x00000000003f7886 */ /* 0x000fe200008a0000 */
[----:B------:R-:W-:Y:S01]  /*07e0*/  ISETP.NE.AND P3, PT, R8, R21, PT ;  /* 0x000000150800720c */ /* 0x000fe20003f65270 */
[----:B------:R-:W-:Y:S01]  /*07f0*/  IMAD.SHL.U32 R2, R9, 0x4, RZ ;  /* 0x0000000409027824 */ /* 0x000fe200078e00ff */
[----:B------:R-:W-:Y:S01]  /*0800*/  ISETP.EQ.U32.AND P2, PT, R15, 0x1, PT ;  /* 0x000000010f00780c */ /* 0x000fe20003f42070 */
[----:B--2---:R-:W-:Y:S01]  /*0810*/  @!UP1 ULEA UR8, UR7, UR6, 0x18 ;  /* 0x0000000607089291 */ /* 0x004fe2000f8ec03f */
[----:B0-----:R-:W-:Y:S01]  /*0820*/  IMAD.MOV R20, RZ, RZ, -R11 ;  /* 0x000000ffff147224 */ /* 0x001fe200078e0a0b */
[----:B------:R-:W-:-:S04]  /*0830*/  @!UP2 UIADD3 UR6, -UR11, 0x100000, URZ ;  /* 0x001000000b06a890 */ /* 0x000fc8000fffe13f */
[----:B------:R-:W-:Y:S02]  /*0840*/  @!UP2 USHF.L.U32 UR7, UR6, 0xb, URZ ;  /* 0x0000000b0607a899 */ /* 0x000fe4000800063f */
[----:B------:R-:W-:Y:S01]  /*0850*/  @!UP2 USHF.L.U32 UR6, UR6, 0x1, URZ ;  /* 0x000000010606a899 */ /* 0x000fe2000800063f */
[----:B------:R-:W-:Y:S01]  /*0860*/  LOP3.LUT R155, R9, 0xc, R2, 0x78, !PT ;  /* 0x0000000c099b7812 */ /* 0x000fe200078e7802 */
[----:B------:R-:W-:Y:S01]  /*0870*/  VOTEU.ALL UP0, P0 ;  /* 0x00000000003f7886 */ /* 0x000fe20000000000 */
[----:B------:R-:W-:Y:S01]  /*0880*/  VOTEU.ALL UP1, P0 ;  /* 0x00000000003f7886 */ /* 0x000fe20000020000 */
[----:B-1----:R-:W-:Y:S01]  /*0890*/  IMAD R9, R25, R20, R6 ;  /* 0x0000001419097224 */ /* 0x002fe200078e0206 */
[----:B------:R-:W-:Y:S01]  /*08a0*/  LOP3.LUT P0, RZ, R3, 0x7, RZ, 0xc0, !PT ;  /* 0x0000000703ff7812 */ /* 0x000fe2000780c0ff */
[----:B---3--:R-:W-:Y:S01]  /*08b0*/  @!UP2 ULEA UR9, UR10, UR9, 0x18 ;  /* 0x000000090a09a291 */ /* 0x008fe2000f8ec03f */
[----:B------:R0:W1:Y:S01]  /*08c0*/  SHFL.IDX PT, R14, R7, RZ, 0x1f ;  /* 0x00001fff070e7589 */ /* 0x00006200000e0000 */
[----:B------:R-:W-:Y:S01]  /*08d0*/  VOTEU.ALL UP2, P1 ;  /* 0x00000000003f7886 */ /* 0x000fe20000840000 */
[----:B------:R-:W-:-:S02]  /*08e0*/  @P3 LEA.HI R2, R155, R155, RZ, 0x1 ;  /* 0x0000009b9b023211 */ /* 0x000fc400078f08ff */
[----:B------:R-:W2:Y:S02]  /*08f0*/  FENCE.VIEW.ASYNC.S ;  /* 0x00000000000073c6 */ /* 0x000ea40000000000 */
[----:B--2---:R0:W2:Y:S01]  /*0900*/  @!UP0 SYNCS.EXCH.64 URZ, [UR8+0xe0], UR4 ;  /* 0x0000e004083f85b2 */ /* 0x0040a20008000100 */
[C---:B------:R-:W-:Y:S02]  /*0910*/  ISETP.NE.AND P1, PT, R5.reuse, 0x3, PT ;  /* 0x000000030500780c */ /* 0x040fe40003f25270 */
[----:B------:R-:W-:Y:S02]  /*0920*/  @P3 SHF.R.S32.HI R2, RZ, 0x1, R2 ;  /* 0x00000001ff023819 */ /* 0x000fe40000011402 */
[----:B------:R-:W-:Y:S02]  /*0930*/  ISETP.EQ.OR P1, PT, R5, RZ, !P1 ;  /* 0x000000ff0500720c */ /* 0x000fe40004f22670 */
[----:B------:R-:W-:Y:S02]  /*0940*/  @P3 ISETP.NE.AND P5, PT, R2, R9, PT ;  /* 0x000000090200320c */ /* 0x000fe40003fa5270 */
[----:B------:R-:W-:-:S02]  /*0950*/  ISETP.LT.U32.AND P0, PT, R155, 0x4, !P0 ;  /* 0x000000049b00780c */ /* 0x000fc40004701070 */
[----:B------:R-:W-:Y:S02]  /*0960*/  ISETP.EQ.AND P1, PT, R10, RZ, P1 ;  /* 0x000000ff0a00720c */ /* 0x000fe40000f22270 */
[----:B------:R-:W-:Y:S02]  /*0970*/  SEL R9, RZ, 0x1, !P0 ;  /* 0x00000001ff097807 */ /* 0x000fe40004000000 */
[----:B------:R-:W-:Y:S01]  /*0980*/  @P3 SEL R154, RZ, 0x1, P5 ;  /* 0x00000001ff9a3807 */ /* 0x000fe20002800000 */
[----:B------:R0:W3:Y:S01]  /*0990*/  @!UP1 SYNCS.EXCH.64 URZ, [UR8+0xe8], UR4 ;  /* 0x0000e804083f95b2 */ /* 0x0000e20008000100 */
[----:B------:R-:W-:Y:S01]  /*09a0*/  NOP ;  /* 0x0000000000007918 */ /* 0x000fe20000000000 */
[----:B------:R-:W-:Y:S02]  /*09b0*/  SEL R16, RZ, 0x1, !P1 ;  /* 0x00000001ff107807 */ /* 0x000fe40004800000 */
[----:B------:R-:W-:Y:S02]  /*09c0*/  LOP3.LUT R154, R154, R9, RZ, 0xc0, !PT ;  /* 0x000000099a9a7212 */ /* 0x000fe400078ec0ff */
[----:B------:R-:W-:Y:S01]  /*09d0*/  SEL R16, R16, 0x2, P6 ;  /* 0x0000000210107807 */ /* 0x000fe20003000000 */
[----:B------:R0:W4:Y:S01]  /*09e0*/  @!UP2 SYNCS.EXCH.64 URZ, [UR9+0xc0], UR6 ;  /* 0x0000c006093fa5b2 */ /* 0x0001220008000100 */
[----:B------:R0:W0:Y:S01]  /*09f0*/  @!UP3 SYNCS.EXCH.64 URZ, [UR9+0xc8], UR6 ;  /* 0x0000c806093fb5b2 */ /* 0x0000220008000100 */
[----:B------:R0:W0:Y:S01]  /*0a00*/  @!UP4 SYNCS.EXCH.64 URZ, [UR9+0xd0], UR6 ;  /* 0x0000d006093fc5b2 */ /* 0x0000220008000100 */
[----:B------:R0:W0:Y:S01]  /*0a10*/  @!UP5 SYNCS.EXCH.64 URZ, [UR9+0xd8], UR6 ;  /* 0x0000d806093fd5b2 */ /* 0x0000220008000100 */
[----:B------:R-:W-:Y:S01]  /*0a20*/  NOP ;  /* 0x0000000000007918 */ /* 0x000fe20000000000 */
[----:B-12---:R-:W-:Y:S05]  /*0a30*/  @!P2 BRA `(.L_x_4) ;  /* 0x000000000008a947 */ /* 0x006fea0003800000 */
[----:B0--34-:R-:W-:Y:S01]  /*0a40*/  UCGABAR_ARV ;  /* 0x00000000000079c7 */ /* 0x019fe20008000000 */
[----:B------:R-:W-:Y:S05]  /*0a50*/  BRA `(.L_x_5) ;  /* 0x0000000000047947 */ /* 0x000fea0003800000 */
.L_x_4:
[----:B0--34-:R-:W-:Y:S01]  /*0a60*/  NOP ;  /* 0x0000000000007918 */ /* 0x019fe20000000000 */
.L_x_5:
[----:B------:R-:W-:Y:S01]  /*0a70*/  ULDC.64 UR4, c[0x0][0x598] ;  /* 0x0001660000047ab9 */ /* 0x000fe20000000a00 */
[----:B------:R-:W-:Y:S01]  /*0a80*/  ULDC.64 UR36, c[0x0][0x208] ;  /* 0x0000820000247ab9 */ /* 0x000fe20000000a00 */
[----:B------:R-:W-:-:S04]  /*0a90*/  ISETP.NE.U32.AND P0, PT, RZ, UR4, PT ;  /* 0x00000004ff007c0c */ /* 0x000fc8000bf05070 */
[----:B------:R-:W-:-:S13]  /*0aa0*/  ISETP.NE.AND.EX P0, PT, RZ, UR5, PT, P0 ;  /* 0x00000005ff007c0c */ /* 0x000fda000bf05300 */
[----:B------:R-:W-:Y:S05]  /*0ab0*/  @!P0 BRA `(.L_x_6) ;  /* 0x00000000001c8947 */ /* 0x000fea0003800000 */
[----:B------:R-:W0:Y:S02]  /*0ac0*/  LDC.64 R8, c[0x0][0x598] ;  /* 0x00016600ff087b82 */ /* 0x000e240000000a00 */
[----:B0-----:R-:W2:Y:S02]  /*0ad0*/  LDG.E.64 R8, desc[UR36][R8.64] ;  /* 0x0000002408087981 */ /* 0x001ea4000c1e1b00 */
[----:B--2---:R-:W-:-:S04]  /*0ae0*/  ISETP.NE.U32.AND P0, PT, R8, RZ, PT ;  /* 0x000000ff0800720c */ /* 0x004fc80003f05070 */
[----:B------:R-:W-:-:S13]  /*0af0*/  ISETP.NE.AND.EX P0, PT, R9, RZ, PT, P0 ;  /* 0x000000ff0900720c */ /* 0x000fda0003f05300 */
[----:B------:R-:W-:Y:S05]  /*0b00*/  @!P0 BRA `(.L_x_6) ;  /* 0x0000000000088947 */ /* 0x000fea0003800000 */
[----:B------:R0:W5:Y:S01]  /*0b10*/  LD.E R153, desc[UR36][R8.64] ;  /* 0x0000002408997980 */ /* 0x000162000c101900 */
[----:B------:R-:W-:Y:S05]  /*0b20*/  BRA `(.L_x_7) ;  /* 0x0000000000247947 */ /* 0x000fea0003800000 */
.L_x_6:
[----:B------:R-:W-:Y:S02]  /*0b30*/  ULDC.64 UR4, c[0x0][0x588] ;  /* 0x0001620000047ab9 */ /* 0x000fe40000000a00 */
[----:B------:R-:W-:-:S04]  /*0b40*/  ISETP.NE.U32.AND P0, PT, RZ, UR4, PT ;  /* 0x00000004ff007c0c */ /* 0x000fc8000bf05070 */
[----:B------:R-:W-:-:S13]  /*0b50*/  ISETP.NE.AND.EX P0, PT, RZ, UR5, PT, P0 ;  /* 0x00000005ff007c0c */ /* 0x000fda000bf05300 */
[----:B------:R-:W-:Y:S05]  /*0b60*/  @!P0 BRA `(.L_x_8) ;  /* 0x00000000000c8947 */ /* 0x000fea0003800000 */
[----:B------:R-:W0:Y:S02]  /*0b70*/  LDC.64 R8, c[0x0][0x588] ;  /* 0x00016200ff087b82 */ /* 0x000e240000000a00 */
[----:B0-----:R1:W5:Y:S01]  /*0b80*/  LDG.E R153, desc[UR36][R8.64] ;  /* 0x0000002408997981 */ /* 0x001362000c1e1900 */
[----:B------:R-:W-:Y:S05]  /*0b90*/  BRA `(.L_x_7) ;  /* 0x0000000000087947 */ /* 0x000fea0003800000 */
.L_x_8:
[----:B------:R-:W-:Y:S02]  /*0ba0*/  ULDC UR4, c[0x0][0x580] ;  /* 0x0001600000047ab9 */ /* 0x000fe40000000800 */
[----:B------:R-:W-:-:S07]  /*0bb0*/  IMAD.U32 R153, RZ, RZ, UR4 ;  /* 0x00000004ff997e24 */ /* 0x000fce000f8e00ff */
.L_x_7:
[----:B------:R-:W-:Y:S02]  /*0bc0*/  ULDC.64 UR4, c[0x0][0x5a0] ;  /* 0x0001680000047ab9 */ /* 0x000fe40000000a00 */
[----:B------:R-:W-:-:S04]  /*0bd0*/  ISETP.NE.U32.AND P0, PT, RZ, UR4, PT ;  /* 0x00000004ff007c0c */ /* 0x000fc8000bf05070 */
[----:B------:R-:W-:-:S13]  /*0be0*/  ISETP.NE.AND.EX P0, PT, RZ, UR5, PT, P0 ;  /* 0x00000005ff007c0c */ /* 0x000fda000bf05300 */
[----:B------:R-:W-:Y:S05]  /*0bf0*/  @!P0 BRA `(.L_x_9) ;  /* 0x00000000001c8947 */ /* 0x000fea0003800000 */
[----:B01----:R-:W0:Y:S02]  /*0c00*/  LDC.64 R8, c[0x0][0x5a0] ;  /* 0x00016800ff087b82 */ /* 0x003e240000000a00 */
[----:B0-----:R-:W2:Y:S02]  /*0c10*/  LDG.E.64 R8, desc[UR36][R8.64] ;  /* 0x0000002408087981 */ /* 0x001ea4000c1e1b00 */
[----:B--2---:R-:W-:-:S04]  /*0c20*/  ISETP.NE.U32.AND P0, PT, R8, RZ, PT ;  /* 0x000000ff0800720c */ /* 0x004fc80003f05070 */
[----:B------:R-:W-:-:S13]  /*0c30*/  ISETP.NE.AND.EX P0, PT, R9, RZ, PT, P0 ;  /* 0x000000ff0900720c */ /* 0x000fda0003f05300 */
[----:B------:R-:W-:Y:S05]  /*0c40*/  @!P0 BRA `(.L_x_9) ;  /* 0x0000000000088947 */ /* 0x000fea0003800000 */
[----:B------:R0:W5:Y:S01]  /*0c50*/  LD.E R152, desc[UR36][R8.64] ;  /* 0x0000002408987980 */ /* 0x000162000c101900 */
[----:B------:R-:W-:Y:S05]  /*0c60*/  BRA `(.L_x_10) ;  /* 0x0000000000247947 */ /* 0x000fea0003800000 */
.L_x_9:
[----:B------:R-:W-:Y:S02]  /*0c70*/  ULDC.64 UR4, c[0x0][0x590] ;  /* 0x0001640000047ab9 */ /* 0x000fe40000000a00 */
[----:B------:R-:W-:-:S04]  /*0c80*/  ISETP.NE.U32.AND P0, PT, RZ, UR4, PT ;  /* 0x00000004ff007c0c */ /* 0x000fc8000bf05070 */
[----:B------:R-:W-:-:S13]  /*0c90*/  ISETP.NE.AND.EX P0, PT, RZ, UR5, PT, P0 ;  /* 0x00000005ff007c0c */ /* 0x000fda000bf05300 */
[----:B------:R-:W-:Y:S05]  /*0ca0*/  @!P0 BRA `(.L_x_11) ;  /* 0x00000000000c8947 */ /* 0x000fea0003800000 */
[----:B01----:R-:W0:Y:S02]  /*0cb0*/  LDC.64 R8, c[0x0][0x590] ;  /* 0x00016400ff087b82 */ /* 0x003e240000000a00 */
[----:B0-----:R1:W5:Y:S01]  /*0cc0*/  LDG.E R152, desc[UR36][R8.64] ;  /* 0x0000002408987981 */ /* 0x001362000c1e1900 */
[----:B------:R-:W-:Y:S05]  /*0cd0*/  BRA `(.L_x_10) ;  /* 0x0000000000087947 */ /* 0x000fea0003800000 */
.L_x_11:
[----:B------:R-:W-:Y:S02]  /*0ce0*/  ULDC UR4, c[0x0][0x584] ;  /* 0x0001610000047ab9 */ /* 0x000fe40000000800 */
[----:B------:R-:W-:-:S07]  /*0cf0*/  IMAD.U32 R152, RZ, RZ, UR4 ;  /* 0x00000004ff987e24 */ /* 0x000fce000f8e00ff */
.L_x_10:
[----:B------:R-:W2:Y:S01]  /*0d00*/  LDC R2, c[0x0][0x65c] ;  /* 0x00019700ff027b82 */ /* 0x000ea20000000800 */
[----:B------:R-:W-:Y:S01]  /*0d10*/  ULDC UR6, c[0x0][0x28c] ;  /* 0x0000a30000067ab9 */ /* 0x000fe20000000800 */
[----:B------:R-:W-:Y:S01]  /*0d20*/  ISETP.NE.AND P0, PT, R10, 0x2, PT ;  /* 0x000000020a00780c */ /* 0x000fe20003f05270 */
[----:B------:R-:W-:Y:S01]  /*0d30*/  UIADD3 UR6, UR6, 0x3f, URZ ;  /* 0x0000003f06067890 */ /* 0x000fe2000fffe03f */
[----:B01----:R-:W-:Y:S01]  /*0d40*/  IMAD.U32 R8, RZ, RZ, UR12 ;  /* 0x0000000cff087e24 */ /* 0x003fe2000f8e00ff */
[----:B------:R-:W-:Y:S01]  /*0d50*/  UMOV UR39, URZ ;  /* 0x0000003f00277c82 */ /* 0x000fe20008000000 */
[----:B------:R-:W-:Y:S01]  /*0d60*/  IMAD.MOV.U32 R9, RZ, RZ, RZ ;  /* 0x000000ffff097224 */ /* 0x000fe200078e00ff */
[----:B------:R-:W-:Y:S01]  /*0d70*/  USHF.R.S32.HI UR7, URZ, 0x1f, UR6 ;  /* 0x0000001f3f077899 */ /* 0x000fe20008011406 */
[----:B------:R-:W-:Y:S01]  /*0d80*/  UMOV UR38, URZ ;  /* 0x0000003f00267c82 */ /* 0x000fe20008000000 */
[----:B------:R-:W-:Y:S02]  /*0d90*/  ULDC.64 UR8, c[0x0][0x650] ;  /* 0x0001940000087ab9 */ /* 0x000fe40000000a00 */
[----:B------:R-:W-:-:S04]  /*0da0*/  ULEA.HI UR7, UR7, UR6, URZ, 0x6 ;  /* 0x0000000607077291 */ /* 0x000fc8000f8f303f */
[----:B------:R-:W-:Y:S01]  /*0db0*/  USHF.R.S32.HI UR40, URZ, 0x6, UR7 ;  /* 0x000000063f287899 */ /* 0x000fe20008011407 */
[----:B--2---:R-:W-:-:S13]  /*0dc0*/  ISETP.NE.AND P1, PT, R2, 0x1, PT ;  /* 0x000000010200780c */ /* 0x004fda0003f25270 */
[----:B------:R-:W0:Y:S01]  /*0dd0*/  @P1 LDC R19, c[0x0][0x10] ;  /* 0x00000400ff131b82 */ /* 0x000e220000000800 */
[----:B------:R-:W-:Y:S02]  /*0de0*/  @P1 IMAD.MOV.U32 R7, RZ, RZ, RZ ;  /* 0x000000ffff071224 */ /* 0x000fe400078e00ff */
[----:B------:R-:W-:-:S05]  /*0df0*/  @P1 IMAD.MOV.U32 R17, RZ, RZ, RZ ;  /* 0x000000ffff111224 */ /* 0x000fca00078e00ff */
[----:B------:R-:W1:Y:S01]  /*0e00*/  @!P1 LDC R11, c[0x0][0xc] ;  /* 0x00000300ff0b9b82 */ /* 0x000e620000000800 */
[----:B------:R-:W-:Y:S01]  /*0e10*/  ULDC UR4, c[0x0][0xc] ;  /* 0x0000030000047ab9 */ /* 0x000fe20000000800 */
[----:B------:R-:W-:Y:S02]  /*0e20*/  ULDC UR5, c[0x0][0x10] ;  /* 0x0000040000057ab9 */ /* 0x000fe40000000800 */
[----:B------:R-:W-:-:S04]  /*0e30*/  UIMAD.WIDE.U32 UR4, UR4, UR5, URZ ;  /* 0x00000005040472a5 */ /* 0x000fc8000f8e003f */
[----:B------:R-:W2:Y:S01]  /*0e40*/  LDC R2, c[0x0][0x14] ;  /* 0x00000500ff027b82 */ /* 0x000ea20000000800 */
[----:B0-----:R-:W-:-:S04]  /*0e50*/  @P1 IMAD.WIDE.U32 R18, R19, UR12, R6 ;  /* 0x0000000c13121c25 */ /* 0x001fc8000f8e0006 */
[----:B------:R-:W-:Y:S02]  /*0e60*/  @P1 IMAD.IADD R17, R19, 0x1, R17 ;  /* 0x0000000113111824 */ /* 0x000fe400078e0211 */
[----:B-1----:R-:W-:-:S04]  /*0e70*/  @!P1 IMAD.WIDE.U32 R8, R6, R11, R8 ;  /* 0x0000000b06089225 */ /* 0x002fc800078e0008 */
[----:B------:R-:W-:Y:S02]  /*0e80*/  @!P1 IMAD.MOV.U32 R18, RZ, RZ, R8 ;  /* 0x000000ffff129224 */ /* 0x000fe400078e0008 */
[----:B------:R-:W-:Y:S02]  /*0e90*/  @!P1 IMAD.MOV.U32 R17, RZ, RZ, R9 ;  /* 0x000000ffff119224 */ /* 0x000fe400078e0009 */
[----:B--2---:R-:W-:-:S04]  /*0ea0*/  IMAD.WIDE.U32 R12, R2, UR4, RZ ;  /* 0x00000004020c7c25 */ /* 0x004fc8000f8e00ff */
[----:B------:R-:W-:Y:S01]  /*0eb0*/  IMAD R23, R2, UR5, RZ ;  /* 0x0000000502177c24 */ /* 0x000fe2000f8e02ff */
[----:B------:R0:W-:Y:S03]  /*0ec0*/  STL.64 [R1], R12 ;  /* 0x0000000c01007387 */ /* 0x0001e60000100a00 */
[----:B------:R-:W-:Y:S01]  /*0ed0*/  IMAD.IADD R23, R13, 0x1, R23 ;  /* 0x000000010d177824 */ /* 0x000fe200078e0217 */
[----:B------:R-:W-:Y:S06]  /*0ee0*/  @P0 BRA `(.L_x_12) ;  /* 0x0000000000200947 */ /* 0x000fec0003800000 */
[----:B------:R-:W-:Y:S01]  /*0ef0*/  UISETP.GE.U32.AND UP0, UPT, UR40, 0xb, UPT ;  /* 0x0000000b2800788c */ /* 0x000fe2000bf06070 */
[----:B------:R-:W-:Y:S01]  /*0f00*/  IADD3 R18, P0, R18, R12, RZ ;  /* 0x0000000c12127210 */ /* 0x000fe20007f1e0ff */
[----:B------:R-:W-:Y:S01]  /*0f10*/  UIMAD.WIDE.U32 UR4, UR40, -0x45d1745d, URZ ;  /* 0xba2e8ba3280478a5 */ /* 0x000fe2000f8e003f */
[----:B------:R-:W-:-:S03]  /*0f20*/  UMOV UR38, URZ ;  /* 0x0000003f00267c82 */ /* 0x000fc60008000000 */
[----:B------:R-:W-:Y:S01]  /*0f30*/  USHF.R.U32.HI UR4, URZ, 0x3, UR5 ;  /* 0x000000033f047899 */ /* 0x000fe20008011605 */
[----:B------:R-:W-:-:S03]  /*0f40*/  IMAD.X R17, R23, 0x1, R17, P0 ;  /* 0x0000000117117824 */ /* 0x000fc600000e0611 */
[----:B------:R-:W-:Y:S02]  /*0f50*/  UIMAD UR39, UR4, -0xb, UR40 ;  /* 0xfffffff5042778a4 */ /* 0x000fe4000f8e0228 */
[----:B------:R-:W-:-:S12]  /*0f60*/  @UP0 ULOP3.LUT UR38, UR4, 0x1, URZ, 0xc0, !UPT ;  /* 0x0000000104260892 */ /* 0x000fd8000f8ec03f */
.L_x_12:
[----:B------:R-:W-:Y:S01]  /*0f70*/  ISETP.GE.U32.AND P0, PT, R18, UR8, PT ;  /* 0x0000000812007c0c */ /* 0x000fe2000bf06070 */
[----:B------:R-:W-:Y:S01]  /*0f80*/  IMAD.MOV.U32 R19, RZ, RZ, -0x1 ;  /* 0xffffffffff137424 */ /* 0x000fe200078e00ff */
[----:B------:R-:W-:Y:S01]  /*0f90*/  PRMT R8, RZ, 0x7610, R8 ;  /* 0x00007610ff087816 */ /* 0x000fe20000000008 */
[----:B------:R-:W-:Y:S01]  /*0fa0*/  IMAD.MOV.U32 R22, RZ, RZ, -0x1 ;  /* 0xffffffffff167424 */ /* 0x000fe200078e00ff */
[----:B------:R-:W-:Y:S01]  /*0fb0*/  ISETP.GE.U32.AND.EX P0, PT, R17, UR9, PT, P0 ;  /* 0x0000000911007c0c */ /* 0x000fe2000bf06100 */
[----:B------:R-:W-:-:S12]  /*0fc0*/  IMAD.MOV.U32 R2, RZ, RZ, -0x1 ;  /* 0xffffffffff027424 */ /* 0x000fd800078e00ff */
[----:B------:R-:W-:Y:S05]  /*0fd0*/  @P0 BRA `(.L_x_13) ;  /* 0x00000004002c0947 */ /* 0x000fea0003800000 */
[----:B------:R-:W1:Y:S01]  /*0fe0*/  LDC.64 R26, c[0x0][0x628] ;  /* 0x00018a00ff1a7b82 */ /* 0x000e620000000a00 */
[----:B------:R-:W-:Y:S02]  /*0ff0*/  IMAD.MOV.U32 R8, RZ, RZ, R18 ;  /* 0x000000ffff087224 */ /* 0x000fe400078e0012 */
[----:B------:R-:W-:-:S05]  /*1000*/  IMAD.MOV.U32 R9, RZ, RZ, R17 ;  /* 0x000000ffff097224 */ /* 0x000fca00078e0011 */
[----:B------:R-:W2:Y:S08]  /*1010*/  LDC R2, c[0x0][0x630] ;  /* 0x00018c00ff027b82 */ /* 0x000eb00000000800 */
[----:B------:R-:W3:Y:S01]  /*1020*/  LDC.64 R28, c[0x0][0x620] ;  /* 0x00018800ff1c7b82 */ /* 0x000ee20000000a00 */
[----:B-1----:R-:W-:-:S04]  /*1030*/  ISETP.NE.U32.AND P0, PT, R26, RZ, PT ;  /* 0x000000ff1a00720c */ /* 0x002fc80003f05070 */
[----:B------:R-:W-:-:S13]  /*1040*/  ISETP.NE.AND.EX P0, PT, R27, RZ, PT, P0 ;  /* 0x000000ff1b00720c */ /* 0x000fda0003f05300 */
[----:B--23--:R-:W-:Y:S05]  /*1050*/  @!P0 BRA `(.L_x_14) ;  /* 0x0000000000288947 */ /* 0x00cfea0003800000 */
[----:B0-----:R-:W0:Y:S02]  /*1060*/  LDC R13, c[0x0][0x634] ;  /* 0x00018d00ff0d7b82 */ /* 0x001e240000000800 */
[----:B0-----:R-:W-:-:S05]  /*1070*/  IADD3 R13, P0, R18, R13, RZ ;  /* 0x0000000d120d7210 */ /* 0x001fca0007f1e0ff */
[----:B------:R-:W-:-:S04]  /*1080*/  IMAD.X R15, RZ, RZ, R17, P0 ;  /* 0x000000ffff0f7224 */ /* 0x000fc800000e0611 */
[----:B------:R-:W-:-:S04]  /*1090*/  IMAD.WIDE.U32 R8, R15, R26, RZ ;  /* 0x0000001a0f087225 */ /* 0x000fc800078e00ff */
[----:B------:R-:W-:-:S04]  /*10a0*/  IMAD.WIDE.U32 R10, P0, R13, R27, R8 ;  /* 0x0000001b0d0a7225 */ /* 0x000fc80007800008 */
[----:B------:R-:W-:-:S04]  /*10b0*/  IMAD.WIDE.U32 R8, R13, R26, RZ ;  /* 0x0000001a0d087225 */ /* 0x000fc800078e00ff */
[----:B------:R-:W-:Y:S01]  /*10c0*/  IMAD.X R13, RZ, RZ, RZ, P0 ;  /* 0x000000ffff0d7224 */ /* 0x000fe200000e06ff */
[----:B------:R-:W-:Y:S01]  /*10d0*/  IADD3 RZ, P0, R9, R10, RZ ;  /* 0x0000000a09ff7210 */ /* 0x000fe20007f1e0ff */
[----:B------:R-:W-:-:S04]  /*10e0*/  IMAD.MOV.U32 R12, RZ, RZ, R11 ;  /* 0x000000ffff0c7224 */ /* 0x000fc800078e000b */
[----:B------:R-:W-:-:S08]  /*10f0*/  IMAD.WIDE.U32.X R8, R15, R27, R12, P0 ;  /* 0x0000001b0f087225 */ /* 0x000fd000000e040c */
.L_x_14:
[----:B------:R-:W1:Y:S01]  /*1100*/  LDC.64 R32, c[0x0][0x640] ;  /* 0x00019000ff207b82 */ /* 0x000e620000000a00 */
[-C--:B------:R-:W-:Y:S01]  /*1110*/  SHF.R.U64 R30, R8, R2.reuse, R9 ;  /* 0x00000002081e7219 */ /* 0x080fe20000001209 */
[----:B------:R-:W-:Y:S01]  /*1120*/  IMAD.MOV.U32 R19, RZ, RZ, R17 ;  /* 0x000000ffff137224 */ /* 0x000fe200078e0011 */
[----:B------:R-:W-:Y:S01]  /*1130*/  SHF.R.U32.HI R2, RZ, R2, R9 ;  /* 0x00000002ff027219 */ /* 0x000fe20000011609 */
[----:B------:R-:W-:Y:S01]  /*1140*/  IMAD.MOV.U32 R26, RZ, RZ, 0x1 ;  /* 0x00000001ff1a7424 */ /* 0x000fe200078e00ff */
[----:B------:R-:W-:-:S03]  /*1150*/  IADD3 R11, P0, RZ, -R30, RZ ;  /* 0x8000001eff0b7210 */ /* 0x000fc60007f1e0ff */
[----:B------:R-:W2:Y:S02]  /*1160*/  LDC R10, c[0x0][0x618] ;  /* 0x00018600ff0a7b82 */ /* 0x000ea40000000800 */
[----:B------:R-:W-:-:S04]  /*1170*/  IMAD.X R9, RZ, RZ, ~R2, P0 ;  /* 0x000000ffff097224 */ /* 0x000fc800000e0e02 */
[-C--:B------:R-:W-:Y:S02]  /*1180*/  IMAD R2, R9, R28.reuse, RZ ;  /* 0x0000001c09027224 */ /* 0x080fe400078e02ff */
[----:B0-----:R-:W0:Y:S01]  /*1190*/  LDC R13, c[0x0][0x608] ;  /* 0x00018200ff0d7b82 */ /* 0x001e220000000800 */
[----:B------:R-:W-:-:S04]  /*11a0*/  IMAD.WIDE.U32 R8, R11, R28, R18 ;  /* 0x0000001c0b087225 */ /* 0x000fc800078e0012 */
[----:B------:R-:W-:Y:S02]  /*11b0*/  IMAD R11, R11, R29, R2 ;  /* 0x0000001d0b0b7224 */ /* 0x000fe400078e0202 */
[----:B------:R-:W-:Y:S01]  /*11c0*/  IMAD.MOV.U32 R2, RZ, RZ, -0x1 ;  /* 0xffffffffff027424 */ /* 0x000fe200078e00ff */
[----:B------:R-:W3:Y:S01]  /*11d0*/  LDC R31, c[0x0][0x658] ;  /* 0x00019600ff1f7b82 */ /* 0x000ee20000000800 */
[----:B------:R-:W-:Y:S01]  /*11e0*/  IMAD.IADD R9, R9, 0x1, R11 ;  /* 0x0000000109097824 */ /* 0x000fe200078e020b */
[----:B-1----:R-:W-:-:S04]  /*11f0*/  ISETP.NE.U32.AND P0, PT, R32, RZ, PT ;  /* 0x000000ff2000720c */ /* 0x002fc80003f05070 */
[----:B------:R-:W-:Y:S02]  /*1200*/  ISETP.NE.AND.EX P0, PT, R33, RZ, PT, P0 ;  /* 0x000000ff2100720c */ /* 0x000fe40003f05300 */
[----:B------:R-:W1:Y:S01]  /*1210*/  LDC R29, c[0x0][0x600] ;  /* 0x00018000ff1d7b82 */ /* 0x000e620000000800 */
[-CC-:B--2---:R-:W-:Y:S02]  /*1220*/  SHF.R.U64 R27, R8, R10.reuse, R9.reuse ;  /* 0x0000000a081b7219 */ /* 0x184fe40000001209 */
[----:B------:R-:W-:-:S05]  /*1230*/  SHF.R.U32.HI R8, RZ, R10, R9 ;  /* 0x0000000aff087219 */ /* 0x000fca0000011609 */
[----:B------:R-:W2:Y:S01]  /*1240*/  LDC R22, c[0x0][0x648] ;  /* 0x00019200ff167b82 */ /* 0x000ea20000000800 */
[-CC-:B0-----:R-:W-:Y:S02]  /*1250*/  SHF.R.U64 R34, R27, R13.reuse, R8.reuse ;  /* 0x0000000d1b227219 */ /* 0x181fe40000001208 */
[----:B------:R-:W-:-:S05]  /*1260*/  SHF.R.U32.HI R8, RZ, R13, R8 ;  /* 0x0000000dff087219 */ /* 0x000fca0000011608 */
[----:B------:R-:W0:Y:S01]  /*1270*/  LDC R24, c[0x0][0x638] ;  /* 0x00018e00ff187b82 */ /* 0x000e220000000800 */
[-CC-:B---3--:R-:W-:Y:S02]  /*1280*/  SHF.R.U64 R36, R34, R31.reuse, R8.reuse ;  /* 0x0000001f22247219 */ /* 0x188fe40000001208 */
[-C--:B------:R-:W-:Y:S02]  /*1290*/  SHF.L.U32 R2, R2, R31.reuse, RZ ;  /* 0x0000001f02027219 */ /* 0x080fe400000006ff */
[----:B------:R-:W-:Y:S01]  /*12a0*/  SHF.R.U32.HI R9, RZ, R31, R8 ;  /* 0x0000001fff097219 */ /* 0x000fe20000011608 */
[----:B------:R-:W-:Y:S01]  /*12b0*/  IMAD.MOV.U32 R8, RZ, RZ, R36 ;  /* 0x000000ffff087224 */ /* 0x000fe200078e0024 */
[----:B------:R-:W-:Y:S01]  /*12c0*/  LOP3.LUT R15, RZ, R2, RZ, 0x33, !PT ;  /* 0x00000002ff0f7212 */ /* 0x000fe200078e33ff */
[----:B------:R-:W3:Y:S01]  /*12d0*/  LDC R28, c[0x0][0x610] ;  /* 0x00018400ff1c7b82 */ /* 0x000ee20000000800 */
[----:B------:R-:W-:Y:S05]  /*12e0*/  @!P0 BRA `(.L_x_15) ;  /* 0x0000000000288947 */ /* 0x000fea0003800000 */
[----:B------:R-:W4:Y:S02]  /*12f0*/  LDC R13, c[0x0][0x64c] ;  /* 0x00019300ff0d7b82 */ /* 0x000f240000000800 */
[----:B----4-:R-:W-:-:S05]  /*1300*/  IADD3 R13, P0, R36, R13, RZ ;  /* 0x0000000d240d7210 */ /* 0x010fca0007f1e0ff */
        /* <DEDUP_REMOVED lines=8> */
.L_x_15:
[----:B--2---:R-:W-:Y:S01]  /*1390*/  SHF.R.U64 R7, R8, R22, R9 ;  /* 0x0000001608077219 */ /* 0x004fe20000001209 */
[----:B-1----:R-:W-:Y:S01]  /*13a0*/  VIADD R8, R29, 0xffffffff ;  /* 0xffffffff1d087836 */ /* 0x002fe20000000000 */
[----:B------:R-:W-:Y:S01]  /*13b0*/  SHF.L.U32 R2, R26, R31, RZ ;  /* 0x0000001f1a027219 */ /* 0x000fe200000006ff */
[----:B------:R-:W-:Y:S01]  /*13c0*/  @P1 IMAD R21, R25, R20, R6 ;  /* 0x0000001419151224 */ /* 0x000fe200078e0206 */
[----:B------:R-:W-:Y:S01]  /*13d0*/  LOP3.LUT R15, R34, R15, RZ, 0xc0, !PT ;  /* 0x0000000f220f7212 */ /* 0x000fe200078ec0ff */
[----:B------:R-:W-:Y:S01]  /*13e0*/  IMAD.MOV R9, RZ, RZ, -R7 ;  /* 0x000000ffff097224 */ /* 0x000fe200078e0a07 */
[----:B------:R-:W-:-:S03]  /*13f0*/  LOP3.LUT R8, R27, R8, RZ, 0xc0, !PT ;  /* 0x000000081b087212 */ /* 0x000fc600078ec0ff */
[----:B------:R-:W-:Y:S02]  /*1400*/  IMAD R6, R2, R7, R15 ;  /* 0x0000000702067224 */ /* 0x000fe400078e020f */
[----:B0-----:R-:W-:Y:S02]  /*1410*/  IMAD R2, R9, R24, R36 ;  /* 0x0000001809027224 */ /* 0x001fe400078e0224 */
[----:B---3--:R-:W-:Y:S02]  /*1420*/  IMAD R19, R6, R28, R21 ;  /* 0x0000001c06137224 */ /* 0x008fe400078e0215 */
[----:B------:R-:W-:Y:S02]  /*1430*/  IMAD R2, R2, R29, R8 ;  /* 0x0000001d02027224 */ /* 0x000fe400078e0208 */
[----:B------:R-:W-:-:S03]  /*1440*/  IMAD.MOV.U32 R6, RZ, RZ, 0x1 ;  /* 0x00000001ff067424 */ /* 0x000fc600078e00ff */
[----:B------:R-:W-:Y:S02]  /*1450*/  SEL R22, R2, R19, !P1 ;  /* 0x0000001302167207 */ /* 0x000fe40004800000 */
[----:B------:R-:W-:Y:S01]  /*1460*/  SEL R19, R19, R2, !P1 ;  /* 0x0000000213137207 */ /* 0x000fe20004800000 */
[----:B------:R-:W-:Y:S01]  /*1470*/  IMAD.MOV.U32 R2, RZ, RZ, R30 ;  /* 0x000000ffff027224 */ /* 0x000fe200078e001e */
[----:B------:R-:W-:-:S07]  /*1480*/  PRMT R8, R6, 0x7610, R8 ;  /* 0x0000761006087816 */ /* 0x000fce0000000008 */
.L_x_13:
[----:B------:R-:W-:Y:S05]  /*1490*/  @!P2 BRA `(.L_x_16) ;  /* 0x00000000000ca947 */ /* 0x000fea0003800000 */
[----:B------:R-:W-:Y:S01]  /*14a0*/  UCGABAR_WAIT ;  /* 0x0000000000007dc7 */ /* 0x000fe20008000000 */
[----:B------:R-:W-:Y:S01]  /*14b0*/  CCTL.IVALL ;  /* 0x00000000ff00798f */ /* 0x000fe20002000000 */
[----:B------:R-:W-:Y:S05]  /*14c0*/  BRA `(.L_x_17) ;  /* 0x0000000000047947 */ /* 0x000fea0003800000 */
.L_x_16:
[----:B------:R-:W-:Y:S06]  /*14d0*/  BAR.SYNC.DEFER_BLOCKING 0x0 ;  /* 0x0000000000007b1d */ /* 0x000fec0000010000 */
.L_x_17:
[----:B------:R-:W-:Y:S05]  /*14e0*/  @!P4 BRA `(.L_x_18) ;  /* 0x0000007400a0c947 */ /* 0x000fea0003800000 */
[----:B------:R-:W-:-:S13]  /*14f0*/  ISETP.GT.U32.AND P0, PT, R35, 0x1, PT ;  /* 0x000000012300780c */ /* 0x000fda0003f04070 */
[----:B------:R-:W-:Y:S05]  /*1500*/  @P0 EXIT ;  /* 0x000000000000094d */ /* 0x000fea0003800000 */
.L_x_19:
[----:B------:R-:W-:-:S08]  /*1510*/  NOP ;  /* 0x0000000000007918 */ /* 0x000fd00000000000 */
[----:B------:R-:W1:Y:S02]  /*1520*/  USETMAXREG.TRY_ALLOC.CTAPOOL UP0, 0xe8 ;  /* 0x000000e8000079c8 */ /* 0x000e640008000600 */
[----:B-1----:R-:W-:-:S13]  /*1530*/  PLOP3.LUT P0, PT, PT, PT, UP0, 0x80, 0x0 ;  /* 0x000000000000781c */ /* 0x002fda0003f0f008 */
[----:B------:R-:W-:Y:S05]  /*1540*/  @!P0 BRA `(.L_x_19) ;  /* 0xfffffffc00f08947 */ /* 0x000fea000383ffff */
[----:B------:R-:W-:-:S13]  /*1550*/  LOP3.LUT P0, RZ, R8, 0xff, RZ, 0xc0, !PT ;  /* 0x000000ff08ff7812 */ /* 0x000fda000780c0ff */
[----:B------:R-:W-:Y:S05]  /*1560*/  @!P0 EXIT ;  /* 0x000000000000894d */ /* 0x000fea0003800000 */
[----:B------:R-:W1:Y:S01]  /*1570*/  S2UR UR4, SR_CgaCtaId ;  /* 0x00000000000479c3 */ /* 0x000e620000008800 */
[----:B------:R-:W-:Y:S01]  /*1580*/  VIADD R14, R14, 0xffffffff ;  /* 0xffffffff0e0e7836 */ /* 0x000fe20000000000 */
[CC--:B------:R-:W-:Y:S01]  /*1590*/  LEA.HI R4, R0.reuse, R3.reuse, RZ, 0x2 ;  /* 0x0000000300047211 */ /* 0x0c0fe200078f10ff */
[----:B------:R-:W-:Y:S01]  /*15a0*/  UMOV UR41, 0x400 ;  /* 0x0000040000297882 */ /* 0x000fe20000000000 */
[----:B------:R-:W-:Y:S01]  /*15b0*/  LEA.HI R0, R0, R3, RZ, 0x5 ;  /* 0x0000000300007211 */ /* 0x000fe200078f28ff */
[----:B------:R-:W-:Y:S01]  /*15c0*/  UISETP.LT.AND UP0, UPT, UR40, 0x1, UPT ;  /* 0x000000012800788c */ /* 0x000fe2000bf01270 */
[----:B------:R-:W-:Y:S01]  /*15d0*/  R2UR UR42, R14 ;  /* 0x000000000e2a72ca */ /* 0x000fe200000e0000 */
[----:B------:R-:W-:Y:S01]  /*15e0*/  ULDC UR5, c[0x0][0x284] ;  /* 0x0000a10000057ab9 */ /* 0x000fe20000000800 */
[--C-:B------:R-:W-:Y:S01]  /*15f0*/  SHF.R.S32.HI R156, RZ, 0x2, R4.reuse ;  /* 0x00000002ff9c7819 */ /* 0x100fe20000011404 */
[----:B------:R-:W-:Y:S01]  /*1600*/  USEL UR43, UR40, 0x1, UP0 ;  /* 0x00000001282b7887 */ /* 0x000fe20008000000 */
[----:B------:R-:W-:Y:S01]  /*1610*/  SHF.R.S32.HI R5, RZ, 0x1f, R4 ;  /* 0x0000001fff057819 */ /* 0x000fe20000011404 */
[----:B------:R-:W-:Y:S01]  /*1620*/  USHF.L.U32 UR44, UR40, 0x1, URZ ;  /* 0x00000001282c7899 */ /* 0x000fe2000800063f */
[----:B------:R-:W-:Y:S01]  /*1630*/  LOP3.LUT R158, R4, 0xfffffffc, RZ, 0xc0, !PT ;  /* 0xfffffffc049e7812 */ /* 0x000fe200078ec0ff */
[----:B------:R-:W-:Y:S01]  /*1640*/  UIADD3 UR43, -UR43, UR40, URZ ;  /* 0x000000282b2b7290 */ /* 0x000fe2000fffe13f */
[----:B------:R-:W-:-:S02]  /*1650*/  LEA.HI R5, R5, R156, RZ, 0x3 ;  /* 0x0000009c05057211 */ /* 0x000fc400078f18ff */
[----:B------:R-:W-:Y:S01]  /*1660*/  ISETP.NE.AND P0, PT, R14, RZ, PT ;  /* 0x000000ff0e00720c */ /* 0x000fe20003f05270 */
[----:B------:R-:W-:Y:S01]  /*1670*/  IMAD.IADD R158, R3, 0x1, -R158 ;  /* 0x00000001039e7824 */ /* 0x000fe200078e0a9e */
[----:B------:R-:W-:Y:S01]  /*1680*/  LOP3.LUT R5, R5, 0xfffffff8, RZ, 0xc0, !PT ;  /* 0xfffffff805057812 */ /* 0x000fe200078ec0ff */
[----:B------:R-:W-:Y:S01]  /*1690*/  USHF.L.U32 UR42, UR42, 0x3, URZ ;  /* 0x000000032a2a7899 */ /* 0x000fe2000800063f */
[----:B------:R-:W-:-:S03]  /*16a0*/  SEL R165, RZ, 0x1, P0 ;  /* 0x00000001ffa57807 */ /* 0x000fc60000000000 */
[----:B------:R-:W-:Y:S01]  /*16b0*/  IMAD.IADD R156, R156, 0x1, -R5 ;  /* 0x000000019c9c7824 */ /* 0x000fe200078e0a05 */
[----:B-1----:R-:W-:Y:S01]  /*16c0*/  ULEA UR41, UR4, UR41, 0x18 ;  /* 0x0000002904297291 */ /* 0x002fe2000f8ec03f */
[----:B------:R-:W-:Y:S01]  /*16d0*/  SHF.R.S32.HI R5, RZ, 0x5, R0 ;  /* 0x00000005ff057819 */ /* 0x000fe20000011400 */
[----:B------:R-:W-:Y:S02]  /*16e0*/  IMAD.U32 R160, RZ, RZ, UR42 ;  /* 0x0000002affa07e24 */ /* 0x000fe4000f8e00ff */
[----:B------:R-:W-:Y:S01]  /*16f0*/  UIADD3 UR45, UR41, 0xc0, URZ ;  /* 0x000000c0292d7890 */ /* 0x000fe2000fffe03f */
[--C-:B------:R-:W-:Y:S01]  /*1700*/  SHF.R.S32.HI R157, RZ, 0x1f, R156.reuse ;  /* 0x0000001fff9d7819 */ /* 0x100fe2000001149c */
[C-C-:B------:R-:W-:Y:S01]  /*1710*/  IMAD R163, R5.reuse, -0x10, -R156.reuse ;  /* 0xfffffff005a37824 */ /* 0x140fe200078e0a9c */
[C---:B------:R-:W-:Y:S02]  /*1720*/  LOP3.LUT R162, R160.reuse, 0x8, RZ, 0xc0, !PT ;  /* 0x00000008a0a27812 */ /* 0x040fe400078ec0ff */
[----:B------:R-:W-:Y:S01]  /*1730*/  LOP3.LUT R160, R160, 0x8, RZ, 0xc, !PT ;  /* 0x00000008a0a07812 */ /* 0x000fe200078e0cff */
[----:B------:R-:W-:Y:S01]  /*1740*/  IMAD.U32 R159, RZ, RZ, UR45 ;  /* 0x0000002dff9f7e24 */ /* 0x000fe2000f8e00ff */
[----:B------:R-:W-:Y:S01]  /*1750*/  LOP3.LUT R162, R162, 0x18, RZ, 0x3c, !PT ;  /* 0x00000018a2a27812 */ /* 0x000fe200078e3cff */
[----:B------:R-:W-:-:S04]  /*1760*/  IMAD.WIDE R156, R5, 0x10, R156 ;  /* 0x00000010059c7825 */ /* 0x000fc800078e029c */
[----:B------:R-:W-:Y:S02]  /*1770*/  VIADD R161, R159, UR42 ;  /* 0x0000002a9fa17c36 */ /* 0x000fe40008000000 */
[----:B------:R-:W-:-:S07]  /*1780*/  VIADD R163, R163, UR5 ;  /* 0x00000005a3a37c36 */ /* 0x000fce0008000000 */
.L_x_299:
[----:B------:R-:W-:Y:S01]  /*1790*/  SHF.L.U32 R0, R165, 0x1f, RZ ;  /* 0x0000001fa5007819 */ /* 0x000fe200000006ff */
[----:B------:R-:W-:Y:S02]  /*17a0*/  ULDC UR4, c[0x0][0x28c] ;  /* 0x0000a30000047ab9 */ /* 0x000fe40000000800 */
[----:B------:R-:W-:Y:S01]  /*17b0*/  ISETP.LT.AND P1, PT, RZ, UR4, PT ;  /* 0x00000004ff007c0c */ /* 0x000fe2000bf21270 */
[----:B-1----:R-:W1:Y:S02]  /*17c0*/  SYNCS.PHASECHK.TRANS64.TRYWAIT P0, [R159+UR42], R0 ;  /* 0x000000009f0075a7 */ /* 0x002e64000800016a */
[----:B-1-34-:R-:W-:Y:S10]  /*17d0*/  @!P0 BRA `(.L_x_20) ;  /* 0x0000008800308947 */ /* 0x01aff40003800000 */
.L_x_328:
[----:B------:R-:W-:Y:S05]  /*17e0*/  @P1 BRA `(.L_x_21) ;  /* 0x0000000000401947 */ /* 0x000fea0003800000 */
[----:B-1----:R-:W-:Y:S01]  /*17f0*/  MOV R0, 0x0 ;  /* 0x0000000000007802 */ /* 0x002fe20000000f00 */
[----:B------:R-:W-:Y:S01]  /*1800*/  ULDC.64 UR4, c[0x4][0x68] ;  /* 0x01001a0000047ab9 */ /* 0x000fe20000000a00 */
[----:B------:R-:W-:Y:S01]  /*1810*/  ULDC.64 UR6, c[0x4][0x8] ;  /* 0x0100020000067ab9 */ /* 0x000fe20000000a00 */
[----:B------:R-:W-:Y:S01]  /*1820*/  IMAD.U32 R4, RZ, RZ, UR4 ;  /* 0x00000004ff047e24 */ /* 0x000fe2000f8e00ff */
[----:B------:R1:W2:Y:S01]  /*1830*/  LDC.64 R14, c[0x4][R0] ;  /* 0x01000000000e7b82 */ /* 0x0002a20000000a00 */
[----:B------:R-:W-:Y:S01]  /*1840*/  IMAD.U32 R5, RZ, RZ, UR5 ;  /* 0x00000005ff057e24 */ /* 0x000fe2000f8e00ff */
[----:B------:R-:W-:Y:S01]  /*1850*/  ULDC.64 UR4, c[0x4][0x70] ;  /* 0x01001c0000047ab9 */ /* 0x000fe20000000a00 */
[----:B------:R-:W-:Y:S02]  /*1860*/  IMAD.U32 R10, RZ, RZ, UR6 ;  /* 0x00000006ff0a7e24 */ /* 0x000fe4000f8e00ff */
[----:B------:R-:W-:Y:S02]  /*1870*/  IMAD.U32 R6, RZ, RZ, UR4 ;  /* 0x00000004ff067e24 */ /* 0x000fe4000f8e00ff */
[----:B------:R-:W-:-:S02]  /*1880*/  IMAD.U32 R7, RZ, RZ, UR5 ;  /* 0x00000005ff077e24 */ /* 0x000fc4000f8e00ff */
[----:B------:R-:W-:Y:S02]  /*1890*/  IMAD.U32 R11, RZ, RZ, UR7 ;  /* 0x00000007ff0b7e24 */ /* 0x000fe4000f8e00ff */
[----:B------:R-:W-:Y:S02]  /*18a0*/  IMAD.MOV.U32 R8, RZ, RZ, 0x1e1 ;  /* 0x000001e1ff087424 */ /* 0x000fe400078e00ff */
[----:B0-----:R-:W-:Y:S02]  /*18b0*/  IMAD.MOV.U32 R12, RZ, RZ, 0x1 ;  /* 0x00000001ff0c7424 */ /* 0x001fe400078e00ff */
[----:B-1----:R-:W-:-:S07]  /*18c0*/  IMAD.MOV.U32 R13, RZ, RZ, RZ ;  /* 0x000000ffff0d7224 */ /* 0x002fce00078e00ff */
[----:B------:R-:W-:-:S07]  /*18d0*/  LEPC R20, `(.L_x_21) ;  /* 0x000000001014794e */ /* 0x000fce0000000000 */
[----:B--2--5:R-:W-:Y:S05]  /*18e0*/  CALL.ABS.NOINC R14 ;  /* 0x000000000e007343 */ /* 0x024fea0003c00000 */
.L_x_21:
[----:B-1----:R-:W-:-:S04]  /*18f0*/  LOP3.LUT R0, R16, 0x1, RZ, 0xfc, !PT ;  /* 0x0000000110007812 */ /* 0x002fc800078efcff */
[----:B------:R-:W-:-:S13]  /*1900*/  ISETP.NE.AND P0, PT, R0, 0x3, PT ;  /* 0x000000030000780c */ /* 0x000fda0003f05270 */
[----:B------:R-:W-:Y:S05]  /*1910*/  @!P0 BRA `(.L_x_22) ;  /* 0x0000000000048947 */ /* 0x000fea0003800000 */
[----:B------:R-:W-:Y:S01]  /*1920*/  BPT.TRAP 0x1 ;  /* 0x000000040000795c */ /* 0x000fe20000300000 */
.L_x_22:
[----:B------:R-:W-:Y:S02]  /*1930*/  IMAD.U32 R3, RZ, RZ, UR39 ;  /* 0x00000027ff037e24 */ /* 0x000fe4000f8e00ff */
[----:B------:R-:W-:-:S03]  /*1940*/  IMAD.U32 R0, RZ, RZ, UR38 ;  /* 0x00000026ff007e24 */ /* 0x000fc6000f8e00ff */
[----:B------:R-:W-:Y:S02]  /*1950*/  LEA R3, R3, UR41, 0x3 ;  /* 0x0000002903037c11 */ /* 0x000fe4000f8e18ff */
[----:B------:R-:W-:-:S04]  /*1960*/  SHF.L.U32 R0, R0, 0x1f, RZ ;  /* 0x0000001f00007819 */ /* 0x000fc800000006ff */
[----:B------:R1:W2:Y:S01]  /*1970*/  SYNCS.PHASECHK.TRANS64.TRYWAIT P1, [R3+URZ], R0 ;  /* 0x00000000030075a7 */ /* 0x0002a2000802017f */
[----:B------:R-:W-:Y:S05]  /*1980*/  @!P0 BRA `(.L_x_23) ;  /* 0x0000000000048947 */ /* 0x000fea0003800000 */
[----:B------:R-:W-:Y:S01]  /*1990*/  BPT.TRAP 0x1 ;  /* 0x000000040000795c */ /* 0x000fe20000300000 */
.L_x_23:
[----:B------:R-:W-:-:S05]  /*19a0*/  IMAD.U32 R4, RZ, RZ, UR43 ;  /* 0x0000002bff047e24 */ /* 0x000fca000f8e00ff */
[----:B------:R-:W-:Y:S01]  /*19b0*/  ISETP.GE.AND P2, PT, R4, 0x1, PT ;  /* 0x000000010400780c */ /* 0x000fe20003f46270 */
[----:B--2---:R-:W-:-:S12]  /*19c0*/  @P1 BRA `(.L_x_24) ;  /* 0x0000000000081947 */ /* 0x004fd80003800000 */
[----:B------:R-:W2:Y:S02]  /*19d0*/  SYNCS.PHASECHK.TRANS64.TRYWAIT P1, [R3+URZ], R0 ;  /* 0x00000000030075a7 */ /* 0x000ea4000802017f */
[----:B--2---:R-:W-:Y:S05]  /*19e0*/  @!P1 BRA `(.L_x_25) ;  /* 0x0000008400c09947 */ /* 0x004fea0003800000 */
.L_x_24:
[----:B------:R-:W-:Y:S05]  /*19f0*/  WARPSYNC.ALL ;  /* 0x0000000000007948 */ /* 0x000fea0003800000 */
[----:B------:R-:W-:Y:S01]  /*1a00*/  UIADD3 UR4, UR41, 0x180, URZ ;  /* 0x0000018029047890 */ /* 0x000fe2000fffe03f */
[----:B------:R-:W-:Y:S01]  /*1a10*/  WARPGROUP.ARRIVE ;  /* 0x00000000000079c5 */ /* 0x000fe20000000000 */
[----:B------:R-:W-:Y:S02]  /*1a20*/  UIADD3 UR5, UR41, 0xb180, URZ ;  /* 0x0000b18029057890 */ /* 0x000fe4000fffe03f */
[----:B------:R-:W-:Y:S02]  /*1a30*/  USHF.R.U32.HI UR4, URZ, 0x4, UR4 ;  /* 0x000000043f047899 */ /* 0x000fe40008011604 */
[----:B------:R-:W-:-:S02]  /*1a40*/  USHF.R.U32.HI UR5, URZ, 0x4, UR5 ;  /* 0x000000043f057899 */ /* 0x000fc40008011605 */
[----:B------:R-:W-:Y:S02]  /*1a50*/  ULOP3.LUT UR4, UR4, 0x3fff, URZ, 0xc0, !UPT ;  /* 0x00003fff04047892 */ /* 0x000fe4000f8ec03f */
[----:B------:R-:W-:Y:S02]  /*1a60*/  ULOP3.LUT UR5, UR5, 0x3fff, URZ, 0xc0, !UPT ;  /* 0x00003fff05057892 */ /* 0x000fe4000f8ec03f */
[----:B------:R-:W-:Y:S02]  /*1a70*/  ULOP3.LUT UR10, UR4, 0x10000, URZ, 0xfc, !UPT ;  /* 0x00010000040a7892 */ /* 0x000fe4000f8efc3f */
[----:B------:R-:W-:Y:S02]  /*1a80*/  ULOP3.LUT UR9, UR5, 0x10000, URZ, 0xfc, !UPT ;  /* 0x0001000005097892 */ /* 0x000fe4000f8efc3f */
[----:B------:R-:W-:Y:S02]  /*1a90*/  ULEA UR4, UR39, UR10, 0x8 ;  /* 0x0000000a27047291 */ /* 0x000fe4000f8e403f */
[----:B------:R-:W-:Y:S01]  /*1aa0*/  ULEA UR6, UR39, UR9, 0xa ;  /* 0x0000000927067291 */ /* 0x000fe2000f8e503f */
[----:B------:R-:W-:Y:S01]  /*1ab0*/  UMOV UR5, 0x80000020 ;  /* 0x8000002000057882 */ /* 0x000fe20000000000 */
[----:B------:R-:W-:-:S07]  /*1ac0*/  UMOV UR7, 0x80000020 ;  /* 0x8000002000077882 */ /* 0x000fce0000000000 */
[----:B------:R-:W-:Y:S01]  /*1ad0*/  IGMMA.64x256x32.S8.S8 R24, gdesc[UR4], RZ, !UPT, gsb0 ;  /* 0x06600000041879f1 */ /* 0x000fe2000c0410ff */
[----:B------:R-:W-:Y:S02]  /*1ae0*/  UIADD3 UR4, UR4, 0x2, URZ ;  /* 0x0000000204047890 */ /* 0x000fe4000fffe03f */
[----:B------:R-:W-:Y:S01]  /*1af0*/  UIADD3 UR6, UR6, 0x2, URZ ;  /* 0x0000000206067890 */ /* 0x000fe2000fffe03f */
[----:B------:R-:W-:Y:S01]  /*1b00*/  UMOV UR5, 0x80000020 ;  /* 0x8000002000057882 */ /* 0x000fe20000000000 */
[----:B------:R-:W-:Y:S01]  /*1b10*/  UMOV UR7, 0x80000020 ;  /* 0x8000002000077882 */ /* 0x000fe20000000000 */
[----:B------:R-:W-:Y:S02]  /*1b20*/  WARPGROUP.DEPBAR.LE gsb0, 0x0 ;  /* 0x00008000000079c5 */ /* 0x000fe40000010000 */
[----:B------:R-:W-:-:S06]  /*1b30*/  WARPGROUP.ARRIVE ;  /* 0x00000000000079c5 */ /* 0x000fcc0000000000 */
[----:B------:R-:W-:Y:S03]  /*1b40*/  IGMMA.64x256x32.S8.S8 R24, gdesc[UR4], R24, gsb0 ;  /* 0x06600000041879f1 */ /* 0x000fe60008041018 */
[----:B------:R-:W-:Y:S02]  /*1b50*/  WARPGROUP.DEPBAR.LE gsb0, 0x0 ;  /* 0x00008000000079c5 */ /* 0x000fe40000010000 */
[----:B------:R-:W-:Y:S05]  /*1b60*/  @!P2 BRA `(.L_x_26) ;  /* 0x0000000000d4a947 */ /* 0x000fea0003800000 */
[----:B------:R-:W-:Y:S01]  /*1b70*/  UIADD3 UR4, UR39, 0x1, URZ ;  /* 0x0000000127047890 */ /* 0x000fe2000fffe03f */
[----:B-12---:R-:W-:Y:S02]  /*1b80*/  IMAD.U32 R0, RZ, RZ, UR43 ;  /* 0x0000002bff007e24 */ /* 0x006fe4000f8e00ff */
[----:B------:R-:W-:Y:S01]  /*1b90*/  IMAD.U32 R3, RZ, RZ, UR39 ;  /* 0x00000027ff037e24 */ /* 0x000fe2000f8e00ff */
[----:B------:R-:W-:-:S04]  /*1ba0*/  UISETP.NE.AND UP0, UPT, UR4, 0xb, UPT ;  /* 0x0000000b0400788c */ /* 0x000fc8000bf05270 */
[----:B------:R-:W-:Y:S02]  /*1bb0*/  USEL UR5, URZ, 0x1, UP0 ;  /* 0x000000013f057887 */ /* 0x000fe40008000000 */
[----:B------:R-:W-:Y:S02]  /*1bc0*/  USEL UR8, UR4, URZ, UP0 ;  /* 0x0000003f04087287 */ /* 0x000fe40008000000 */
[----:B------:R-:W-:-:S06]  /*1bd0*/  ULOP3.LUT UR5, UR38, UR5, URZ, 0x3c, !UPT ;  /* 0x0000000526057292 */ /* 0x000fcc000f8e3c3f */
[----:B------:R-:W-:-:S07]  /*1be0*/  IMAD.U32 R6, RZ, RZ, UR5 ;  /* 0x00000005ff067e24 */ /* 0x000fce000f8e00ff */
.L_x_33:
[----:B------:R-:W-:Y:S05]  /*1bf0*/  @!P0 BRA `(.L_x_27) ;  /* 0x0000000000048947 */ /* 0x000fea0003800000 */
[----:B------:R-:W-:Y:S01]  /*1c00*/  BPT.TRAP 0x1 ;  /* 0x000000040000795c */ /* 0x000fe20000300000 */
.L_x_27:
[----:B------:R-:W-:Y:S01]  /*1c10*/  ULEA UR4, UR8, UR41, 0x3 ;  /* 0x0000002908047291 */ /* 0x000fe2000f8e183f */
[----:B------:R-:W-:-:S08]  /*1c20*/  SHF.L.U32 R4, R6, 0x1f, RZ ;  /* 0x0000001f06047819 */ /* 0x000fd000000006ff */
[----:B------:R1:W2:Y:S01]  /*1c30*/  SYNCS.PHASECHK.TRANS64.TRYWAIT P1, [UR4], R4 ;  /* 0x00000004ff0075a7 */ /* 0x0002a20008020144 */
[----:B------:R-:W-:Y:S05]  /*1c40*/  @!P0 BRA `(.L_x_28) ;  /* 0x0000000000048947 */ /* 0x000fea0003800000 */
[----:B------:R-:W-:Y:S01]  /*1c50*/  BPT.TRAP 0x1 ;  /* 0x000000040000795c */ /* 0x000fe20000300000 */
.L_x_28:
[----:B--2---:R-:W-:Y:S05]  /*1c60*/  @P1 BRA `(.L_x_29) ;  /* 0x0000000000081947 */ /* 0x004fea0003800000 */
[----:B------:R-:W2:Y:S02]  /*1c70*/  SYNCS.PHASECHK.TRANS64.TRYWAIT P1, [UR4], R4 ;  /* 0x00000004ff0075a7 */ /* 0x000ea40008020144 */
[----:B--2---:R-:W-:Y:S05]  /*1c80*/  @!P1 BRA `(.L_x_30) ;  /* 0x00000084002c9947 */ /* 0x004fea0003800000 */
.L_x_29:
[----:B------:R-:W-:Y:S01]  /*1c90*/  ULEA UR4, UR8, UR10, 0x8 ;  /* 0x0000000a08047291 */ /* 0x000fe2000f8e403f */
[----:B------:R-:W-:Y:S01]  /*1ca0*/  WARPGROUP.ARRIVE ;  /* 0x00000000000079c5 */ /* 0x000fe20000000000 */
[----:B------:R-:W-:Y:S01]  /*1cb0*/  ULEA UR6, UR8, UR9, 0xa ;  /* 0x0000000908067291 */ /* 0x000fe2000f8e503f */
[----:B------:R-:W-:Y:S01]  /*1cc0*/  UMOV UR5, 0x80000020 ;  /* 0x8000002000057882 */ /* 0x000fe20000000000 */
[----:B------:R-:W-:-:S07]  /*1cd0*/  UMOV UR7, 0x80000020 ;  /* 0x8000002000077882 */ /* 0x000fce0000000000 */
[----:B------:R-:W-:Y:S01]  /*1ce0*/  IGMMA.64x256x32.S8.S8 R24, gdesc[UR4], R24, gsb0 ;  /* 0x06600000041879f1 */ /* 0x000fe20008041018 */
        /* <DEDUP_REMOVED lines=9> */
[----:B------:R-:W-:Y:S01]  /*1d80*/  BPT.TRAP 0x1 ;  /* 0x000000040000795c */ /* 0x000fe20000300000 */
.L_x_31:
[----:B------:R-:W-:-:S13]  /*1d90*/  ISETP.NE.AND P1, PT, R154, RZ, PT ;  /* 0x000000ff9a00720c */ /* 0x000fda0003f25270 */
[----:B-12---:R-:W-:-:S05]  /*1da0*/  @P1 LEA R4, R3, UR41, 0x3 ;  /* 0x0000002903041c11 */ /* 0x006fca000f8e18ff */
[----:B------:R-:W-:-:S05]  /*1db0*/  @P1 VIADD R4, R4, 0x58 ;  /* 0x0000005804041836 */ /* 0x000fca0000000000 */
[----:B------:R-:W-:-:S04]  /*1dc0*/  @P1 PRMT R4, R155, 0x654, R4 ;  /* 0x000006549b041816 */ /* 0x000fc80000000004 */
[----:B------:R1:W-:Y:S01]  /*1dd0*/  @P1 SYNCS.ARRIVE.TRANS64.RED.A1T0 RZ, [R4+URZ], RZ ;  /* 0x000000ff04ff19a7 */ /* 0x0003e2000810043f */
[----:B------:R-:W-:-:S13]  /*1de0*/  ISETP.GT.U32.AND P1, PT, R16, 0x1, PT ;  /* 0x000000011000780c */ /* 0x000fda0003f24070 */
[----:B-1----:R-:W-:Y:S05]  /*1df0*/  @P1 BRA `(.L_x_32) ;  /* 0x0000000000041947 */ /* 0x002fea0003800000 */
[----:B------:R-:W-:Y:S01]  /*1e00*/  BPT.TRAP 0x1 ;  /* 0x000000040000795c */ /* 0x000fe20000300000 */
.L_x_32:
[----:B------:R-:W-:Y:S01]  /*1e10*/  UIADD3 UR8, UR8, 0x1, URZ ;  /* 0x0000000108087890 */ /* 0x000fe2000fffe03f */
[C---:B------:R-:W-:Y:S01]  /*1e20*/  ISETP.GT.AND P2, PT, R0.reuse, 0x1, PT ;  /* 0x000000010000780c */ /* 0x040fe20003f44270 */
[----:B------:R-:W-:Y:S02]  /*1e30*/  VIADD R3, R3, 0x1 ;  /* 0x0000000103037836 */ /* 0x000fe40000000000 */
[----:B------:R-:W-:Y:S01]  /*1e40*/  UISETP.NE.AND UP0, UPT, UR8, 0xb, UPT ;  /* 0x0000000b0800788c */ /* 0x000fe2000bf05270 */
[----:B------:R-:W-:Y:S02]  /*1e50*/  VIADD R0, R0, 0xffffffff ;  /* 0xffffffff00007836 */ /* 0x000fe40000000000 */
[C---:B------:R-:W-:Y:S01]  /*1e60*/  ISETP.NE.AND P1, PT, R3.reuse, 0xb, PT ;  /* 0x0000000b0300780c */ /* 0x040fe20003f25270 */
[----:B------:R-:W-:Y:S02]  /*1e70*/  USEL UR4, URZ, 0x1, UP0 ;  /* 0x000000013f047887 */ /* 0x000fe40008000000 */
[----:B------:R-:W-:Y:S01]  /*1e80*/  USEL UR8, UR8, URZ, UP0 ;  /* 0x0000003f08087287 */ /* 0x000fe20008000000 */
[----:B------:R-:W-:-:S03]  /*1e90*/  SEL R3, R3, RZ, P1 ;  /* 0x000000ff03037207 */ /* 0x000fc60000800000 */
[----:B------:R-:W-:Y:S01]  /*1ea0*/  LOP3.LUT R6, R6, UR4, RZ, 0x3c, !PT ;  /* 0x0000000406067c12 */ /* 0x000fe2000f8e3cff */
[----:B------:R-:W-:Y:S07]  /*1eb0*/  @P2 BRA `(.L_x_33) ;  /* 0xfffffffc004c2947 */ /* 0x000fee000383ffff */
.L_x_26:
[----:B-12---:R-:W1:Y:S01]  /*1ec0*/  LDC R0, c[0x0][0x28c] ;  /* 0x0000a300ff007b82 */ /* 0x006e620000000800 */
[----:B------:R2:W-:Y:S01]  /*1ed0*/  SYNCS.ARRIVE.TRANS64.A1T0 RZ, [R160+UR45], RZ ;  /* 0x000000ffa0ff79a7 */ /* 0x0005e2000810002d */
[----:B-1----:R-:W-:-:S13]  /*1ee0*/  ISETP.GE.AND P1, PT, R0, 0x1, PT ;  /* 0x000000010000780c */ /* 0x002fda0003f26270 */
[----:B--2---:R-:W-:Y:S05]  /*1ef0*/  @!P1 BRA `(.L_x_34) ;  /* 0x0000000000449947 */ /* 0x004fea0003800000 */
[----:B------:R-:W-:Y:S05]  /*1f00*/  @!P0 BRA `(.L_x_35) ;  /* 0x0000000000048947 */ /* 0x000fea0003800000 */
[----:B------:R-:W-:Y:S01]  /*1f10*/  BPT.TRAP 0x1 ;  /* 0x000000040000795c */ /* 0x000fe20000300000 */
.L_x_35:
[----:B------:R-:W-:-:S13]  /*1f20*/  ISETP.NE.AND P0, PT, R154, RZ, PT ;  /* 0x000000ff9a00720c */ /* 0x000fda0003f05270 */
[----:B------:R-:W-:-:S05]  /*1f30*/  VOTEU.ANY UP0, P0 ;  /* 0x00000000003f7886 */ /* 0x000fca0000000100 */
[----:B------:R-:W-:-:S06]  /*1f40*/  @UP0 UIADD3 UR4, UR43, UR39, URZ ;  /* 0x000000272b040290 */ /* 0x000fcc000fffe03f */
[----:B------:R-:W-:Y:S02]  /*1f50*/  IMAD.U32 R4, RZ, RZ, UR4 ;  /* 0x00000004ff047e24 */ /* 0x000fe4000f8e00ff */
[----:B------:R-:W-:Y:S02]  /*1f60*/  IMAD.U32 R3, RZ, RZ, UR4 ;  /* 0x00000004ff037e24 */ /* 0x000fe4000f8e00ff */
[----:B------:R-:W-:-:S05]  /*1f70*/  @P0 IMAD.WIDE.U32 R4, R4, -0x45d1745d, RZ ;  /* 0xba2e8ba304040825 */ /* 0x000fca00078e00ff */
[----:B------:R-:W-:-:S05]  /*1f80*/  @P0 SHF.R.U32.HI R0, RZ, 0x3, R5 ;  /* 0x00000003ff000819 */ /* 0x000fca0000011605 */
[----:B------:R-:W-:-:S05]  /*1f90*/  @P0 IMAD R0, R0, -0xb, R3 ;  /* 0xfffffff500000824 */ /* 0x000fca00078e0203 */
[----:B------:R-:W-:-:S05]  /*1fa0*/  @P0 LEA R0, R0, UR41, 0x3 ;  /* 0x0000002900000c11 */ /* 0x000fca000f8e18ff */
[----:B------:R-:W-:-:S05]  /*1fb0*/  @P0 VIADD R0, R0, 0x58 ;  /* 0x0000005800000836 */ /* 0x000fca0000000000 */
[----:B------:R-:W-:-:S04]  /*1fc0*/  @P0 PRMT R0, R155, 0x654, R0 ;  /* 0x000006549b000816 */ /* 0x000fc80000000000 */
[----:B------:R1:W-:Y:S01]  /*1fd0*/  @P0 SYNCS.ARRIVE.TRANS64.RED.A1T0 RZ, [R0+URZ], RZ ;  /* 0x000000ff00ff09a7 */ /* 0x0003e2000810043f */
[----:B------:R-:W-:-:S13]  /*1fe0*/  ISETP.GT.U32.AND P0, PT, R16, 0x1, PT ;  /* 0x000000011000780c */ /* 0x000fda0003f04070 */
[----:B-1----:R-:W-:Y:S05]  /*1ff0*/  @P0 BRA `(.L_x_34) ;  /* 0x0000000000040947 */ /* 0x002fea0003800000 */
[----:B------:R-:W-:Y:S01]  /*2000*/  BPT.TRAP 0x1 ;  /* 0x000000040000795c */ /* 0x000fe20000300000 */
.L_x_34:
[----:B------:R-:W-:Y:S01]  /*2010*/  SHF.L.U32 R0, R165, 0x1f, RZ ;  /* 0x0000001fa5007819 */ /* 0x000fe200000006ff */
[----:B------:R-:W-:Y:S01]  /*2020*/  UIADD3 UR39, UR44, UR39, URZ ;  /* 0x000000272c277290 */ /* 0x000fe2000fffe03f */
[----:B------:R-:W1:Y:S01]  /*2030*/  LDC R7, c[0x0][0x288] ;  /* 0x0000a200ff077b82 */ /* 0x000e620000000800 */
[----:B------:R-:W-:Y:S01]  /*2040*/  UISETP.GE.U32.AND UP1, UPT, UR44, 0xb, UPT ;  /* 0x0000000b2c00788c */ /* 0x000fe2000bf26070 */
[----:B------:R-:W-:Y:S01]  /*2050*/  IMAD.SHL.U32 R10, R158, 0x2, RZ ;  /* 0x000000029e0a7824 */ /* 0x000fe200078e00ff */
[----:B------:R-:W-:Y:S02]  /*2060*/  UISETP.GT.U32.AND UP0, UPT, UR39, 0xa, UPT ;  /* 0x0000000a2700788c */ /* 0x000fe4000bf04070 */
[----:B------:R-:W-:Y:S02]  /*2070*/  UIMAD.WIDE.U32 UR4, UR39, -0x45d1745d, URZ ;  /* 0xba2e8ba3270478a5 */ /* 0x000fe4000f8e003f */
[----:B------:R-:W-:Y:S01]  /*2080*/  UISETP.LT.U32.AND UP0, UPT, UR44, 0xb, UP0 ;  /* 0x0000000b2c00788c */ /* 0x000fe20008701070 */
[----:B------:R-:W2:Y:S01]  /*2090*/  SYNCS.PHASECHK.TRANS64.TRYWAIT P0, [R159+UR42+0x10], R0 ;  /* 0x000010009f0075a7 */ /* 0x000ea2000800016a */
[----:B------:R-:W-:Y:S01]  /*20a0*/  USHF.R.U32.HI UR4, URZ, 0x3, UR5 ;  /* 0x000000033f047899 */ /* 0x000fe20008011605 */
[----:B------:R-:W-:Y:S01]  /*20b0*/  SHF.R.S32.HI R11, RZ, 0x1f, R10 ;  /* 0x0000001fff0b7819 */ /* 0x000fe2000001140a */
[----:B------:R-:W-:-:S02]  /*20c0*/  USEL UR6, URZ, 0x1, !UP0 ;  /* 0x000000013f067887 */ /* 0x000fc4000c000000 */
[----:B------:R-:W-:Y:S02]  /*20d0*/  UIMAD UR39, UR4, -0xb, UR39 ;  /* 0xfffffff5042778a4 */ /* 0x000fe4000f8e0227 */
[----:B------:R-:W-:-:S04]  /*20e0*/  ULOP3.LUT UR38, UR38, UR6, URZ, 0x3c, !UPT ;  /* 0x0000000626267292 */ /* 0x000fc8000f8e3c3f */
[----:B------:R-:W-:Y:S01]  /*20f0*/  @UP1 ULOP3.LUT UR38, UR38, 0x1, UR4, 0x78, !UPT ;  /* 0x0000000126261892 */ /* 0x000fe2000f8e7804 */
[----:B-12---:R-:W-:Y:S11]  /*2100*/  @!P0 BRA `(.L_x_36) ;  /* 0x0000008000248947 */ /* 0x006ff60003800000 */
.L_x_329:
[----:B-1----:R-:W-:Y:S01]  /*2110*/  IMAD.SHL.U32 R0, R19, 0x40, RZ ;  /* 0x0000004013007824 */ /* 0x002fe200078e00ff */
[----:B------:R-:W-:Y:S01]  /*2120*/  ULDC UR6, c[0x0][0x284] ;  /* 0x0000a10000067ab9 */ /* 0x000fe20000000800 */
[----:B------:R-:W-:Y:S01]  /*2130*/  IMAD.SHL.U32 R14, R22, 0x100, RZ ;  /* 0x00000100160e7824 */ /* 0x000fe200078e00ff */
[----:B------:R-:W-:Y:S01]  /*2140*/  SHF.R.S32.HI R20, RZ, 0x1f, R2 ;  /* 0x0000001fff147819 */ /* 0x000fe20000011402 */
[----:B------:R-:W-:Y:S01]  /*2150*/  ULDC.64 UR4, c[0x0][0x5d0] ;  /* 0x0001740000047ab9 */ /* 0x000fe20000000a00 */
[----:B------:R-:W-:Y:S01]  /*2160*/  ISETP.GE.AND P0, PT, R0, UR6, PT ;  /* 0x0000000600007c0c */ /* 0x000fe2000bf06270 */
[----:B------:R-:W-:Y:S01]  /*2170*/  IMAD.WIDE.U32 R4, R2, UR4, R10 ;  /* 0x0000000402047c25 */ /* 0x000fe2000f8e000a */
[----:B------:R-:W-:Y:S02]  /*2180*/  SHF.R.S32.HI R15, RZ, 0x1f, R14 ;  /* 0x0000001fff0f7819 */ /* 0x000fe4000001140e */
[----:B------:R-:W-:Y:S01]  /*2190*/  ISETP.GE.OR P0, PT, R14, R7, P0 ;  /* 0x000000070e00720c */ /* 0x000fe20000706670 */
[----:B------:R-:W-:Y:S01]  /*21a0*/  IMAD R3, R20, UR4, RZ ;  /* 0x0000000414037c24 */ /* 0x000fe2000f8e02ff */
[----:B------:R-:W-:-:S03]  /*21b0*/  IADD3 R4, P1, R14, R4, RZ ;  /* 0x000000040e047210 */ /* 0x000fc60007f3e0ff */
[----:B------:R-:W-:-:S05]  /*21c0*/  IMAD R3, R2, UR5, R3 ;  /* 0x0000000502037c24 */ /* 0x000fca000f8e0203 */
[----:B------:R-:W-:-:S03]  /*21d0*/  IADD3.X R5, R15, R5, R3, P1, !PT ;  /* 0x000000050f057210 */ /* 0x000fc60000ffe403 */
[----:B------:R-:W-:Y:S05]  /*21e0*/  @P0 BRA `(.L_x_37) ;  /* 0x0000006000b00947 */ /* 0x000fea0003800000 */
[----:B0-----:R-:W0:Y:S01]  /*21f0*/  LDC.64 R12, c[0x0][0x5c8] ;  /* 0x00017200ff0c7b82 */ /* 0x001e220000000a00 */
[----:B------:R-:W-:Y:S01]  /*2200*/  IMAD.WIDE R8, R19, 0x40, R156 ;  /* 0x0000004013087825 */ /* 0x000fe200078e029c */
[----:B------:R-:W-:Y:S01]  /*2210*/  ULDC.64 UR4, c[0x0][0x5c0] ;  /* 0x0001700000047ab9 */ /* 0x000fe20000000a00 */
[----:B------:R-:W-:Y:S02]  /*2220*/  BSSY B0, `(.L_x_37) ;  /* 0x0000628000007945 */ /* 0x000fe40003800000 */
[----:B------:R-:W-:Y:S02]  /*2230*/  IMAD.IADD R22, R163, 0x1, -R0 ;  /* 0x00000001a3167824 */ /* 0x000fe400078e0a00 */
[-C--:B0-----:R-:W-:Y:S02]  /*2240*/  IMAD R3, R9, R12.reuse, RZ ;  /* 0x0000000c09037224 */ /* 0x081fe400078e02ff */
[----:B------:R-:W-:-:S04]  /*2250*/  IMAD.WIDE.U32 R4, R8, R12, R4 ;  /* 0x0000000c08047225 */ /* 0x000fc800078e0004 */
[----:B------:R-:W-:Y:S01]  /*2260*/  IMAD R3, R8, R13, R3 ;  /* 0x0000000d08037224 */ /* 0x000fe200078e0203 */
[----:B------:R-:W-:-:S03]  /*2270*/  IADD3 R4, P0, R4, UR4, RZ ;  /* 0x0000000404047c10 */ /* 0x000fc6000ff1e0ff */
[----:B------:R-:W-:Y:S01]  /*2280*/  IMAD.IADD R3, R5, 0x1, R3 ;  /* 0x0000000105037824 */ /* 0x000fe200078e0203 */
[----:B------:R-:W-:-:S04]  /*2290*/  LEA R6, P1, R12, R4, 0x3 ;  /* 0x000000040c067211 */ /* 0x000fc800078218ff */
[----:B------:R-:W-:Y:S01]  /*22a0*/  IADD3.X R5, R3, UR5, RZ, P0, !PT ;  /* 0x0000000503057c10 */ /* 0x000fe200087fe4ff */
[----:B------:R-:W-:Y:S01]  /*22b0*/  IMAD R3, R158, -0x2, R7 ;  /* 0xfffffffe9e037824 */ /* 0x000fe200078e0207 */
[----:B-----5:R-:W-:Y:S02]  /*22c0*/  ISETP.NE.AND P0, PT, R152, RZ, PT ;  /* 0x000000ff9800720c */ /* 0x020fe40003f05270 */
[----:B------:R-:W-:Y:S01]  /*22d0*/  LEA.HI.X R7, R12, R5, R13, 0x3, P1 ;  /* 0x000000050c077211 */ /* 0x000fe200008f1c0d */
[----:B------:R-:W-:-:S10]  /*22e0*/  IMAD.IADD R0, R3, 0x1, -R14 ;  /* 0x0000000103007824 */ /* 0x000fd400078e0a0e */
[----:B------:R-:W-:Y:S05]  /*22f0*/  @!P0 BRA `(.L_x_38) ;  /* 0x0000004800608947 */ /* 0x000fea0003800000 */
[----:B------:R-:W0:Y:S01]  /*2300*/  LDC.64 R166, c[0x0][0x5b0] ;  /* 0x00016c00ffa67b82 */ /* 0x000e220000000a00 */
[----:B------:R-:W-:Y:S01]  /*2310*/  ULDC.64 UR4, c[0x0][0x5b8] ;  /* 0x00016e0000047ab9 */ /* 0x000fe20000000a00 */
[----:B------:R-:W-:Y:S01]  /*2320*/  ISETP.GE.AND P1, PT, R22, 0x1, PT ;  /* 0x000000011600780c */ /* 0x000fe20003f26270 */
[----:B------:R-:W-:Y:S01]  /*2330*/  IMAD.WIDE.U32 R10, R2, UR4, R10 ;  /* 0x00000004020a7c25 */ /* 0x000fe2000f8e000a */
[----:B------:R-:W-:Y:S02]  /*2340*/  BSSY B1, `(.L_x_39) ;  /* 0x000000e000017945 */ /* 0x000fe40003800000 */
[----:B------:R-:W-:Y:S01]  /*2350*/  ISETP.LT.OR P5, PT, R0, 0x1, !P1 ;  /* 0x000000010000780c */ /* 0x000fe20004fa1670 */
[----:B------:R-:W-:Y:S01]  /*2360*/  IMAD R3, R20, UR4, RZ ;  /* 0x0000000414037c24 */ /* 0x000fe2000f8e02ff */
[----:B------:R-:W1:Y:S01]  /*2370*/  LDC.64 R12, c[0x0][0x5a8] ;  /* 0x00016a00ff0c7b82 */ /* 0x000e620000000a00 */
[----:B------:R-:W-:Y:S02]  /*2380*/  IADD3 R14, P0, R14, R10, RZ ;  /* 0x0000000a0e0e7210 */ /* 0x000fe40007f1e0ff */
[----:B------:R-:W-:-:S05]  /*2390*/  IMAD R3, R2, UR5, R3 ;  /* 0x0000000502037c24 */ /* 0x000fca000f8e0203 */
[----:B------:R-:W-:Y:S01]  /*23a0*/  IADD3.X R15, R15, R11, R3, P0, !PT ;  /* 0x0000000b0f0f7210 */ /* 0x000fe200007fe403 */
[-C--:B0-----:R-:W-:Y:S02]  /*23b0*/  IMAD R10, R9, R166.reuse, RZ ;  /* 0x000000a6090a7224 */ /* 0x081fe400078e02ff */
[----:B------:R-:W-:-:S04]  /*23c0*/  IMAD.WIDE.U32 R2, R8, R166, R14 ;  /* 0x000000a608027225 */ /* 0x000fc800078e000e */
[----:B------:R-:W-:Y:S01]  /*23d0*/  IMAD R21, R8, R167, R10 ;  /* 0x000000a708157224 */ /* 0x000fe200078e020a */
[----:B-1----:R-:W-:-:S04]  /*23e0*/  IADD3 R2, P0, R2, R12, RZ ;  /* 0x0000000c02027210 */ /* 0x002fc80007f1e0ff */
[----:B------:R-:W-:Y:S01]  /*23f0*/  IADD3.X R3, R13, R3, R21, P0, !PT ;  /* 0x000000030d037210 */ /* 0x000fe200007fe415 */
[----:B------:R-:W-:Y:S08]  /*2400*/  @P5 BRA `(.L_x_40) ;  /* 0x0000000000045947 */ /* 0x000ff00003800000 */
[----:B------:R0:W5:Y:S02]  /*2410*/  LDG.E.U8 R164, desc[UR36][R2.64] ;  /* 0x0000002402a47981 */ /* 0x000164000c1e1100 */
.L_x_40:
[----:B------:R-:W-:Y:S05]  /*2420*/  BSYNC B1 ;  /* 0x0000000000017941 */ /* 0x000fea0003800000 */
.L_x_39:
[----:B-----5:R-:W-:Y:S01]  /*2430*/  LOP3.LUT R9, R164, 0xffff, RZ, 0xc0, !PT ;  /* 0x0000ffffa4097812 */ /* 0x020fe200078ec0ff */
[C---:B------:R-:W-:Y:S01]  /*2440*/  IMAD.SHL.U32 R10, R166.reuse, 0x8, RZ ;  /* 0x00000008a60a7824 */ /* 0x040fe200078e00ff */
[----:B------:R-:W-:Y:S01]  /*2450*/  SHF.L.U64.HI R11, R166, 0x3, R167 ;  /* 0x00000003a60b7819 */ /* 0x000fe200000102a7 */
[----:B------:R-:W-:Y:S01]  /*2460*/  BSSY B1, `(.L_x_41) ;  /* 0x000000e000017945 */ /* 0x000fe20003800000 */
[----:B------:R-:W-:Y:S02]  /*2470*/  PRMT R19, R9, 0x8880, RZ ;  /* 0x0000888009137816 */ /* 0x000fe400000000ff */
[----:B------:R-:W-:Y:S01]  /*2480*/  ISETP.LT.OR P2, PT, R0, 0x2, !P1 ;  /* 0x000000020000780c */ /* 0x000fe20004f41670 */
[----:B------:R-:W-:Y:S01]  /*2490*/  IMAD.WIDE.U32 R8, R8, R166, R10 ;  /* 0x000000a608087225 */ /* 0x000fe200078e000a */
[----:B------:R-:W-:-:S03]  /*24a0*/  ISETP.GE.AND P0, PT, R22, 0x9, PT ;  /* 0x000000091600780c */ /* 0x000fc60003f06270 */
[----:B------:R-:W-:Y:S01]  /*24b0*/  IMAD R10, R19, R152, RZ ;  /* 0x00000098130a7224 */ /* 0x000fe200078e02ff */
[----:B------:R-:W-:Y:S01]  /*24c0*/  IADD3 R8, P3, P4, R14, R12, R8 ;  /* 0x0000000c0e087210 */ /* 0x000fe20007c7e008 */
[----:B------:R-:W-:Y:S02]  /*24d0*/  IMAD.IADD R12, R21, 0x1, R9 ;  /* 0x00000001150c7824 */ /* 0x000fe400078e0209 */
[----:B------:R-:W-:-:S05]  /*24e0*/  @!P5 IMAD R11, R24, R153, R10 ;  /* 0x00000099180bd224 */ /* 0x000fca00078e020a */
[----:B------:R1:W-:Y:S01]  /*24f0*/  @!P5 STG.E.U8 desc[UR36][R4.64], R11 ;  /* 0x0000000b0400d986 */ /* 0x0003e2000c101124 */
[----:B------:R-:W-:Y:S05]  /*2500*/  @P2 BRA `(.L_x_42) ;  /* 0x00000000000c2947 */ /* 0x000fea0003800000 */
[----:B------:R-:W1:Y:S02]  /*2510*/  LDG.E.U8 R164, desc[UR36][R2.64+0x1] ;  /* 0x0000012402a47981 */ /* 0x000e64000c1e1100 */
[----:B-1----:R-:W-:-:S05]  /*2520*/  PRMT R11, R164, 0x8880, RZ ;  /* 0x00008880a40b7816 */ /* 0x002fca00000000ff */
[----:B------:R-:W-:-:S07]  /*2530*/  IMAD R10, R11, R152, RZ ;  /* 0x000000980b0a7224 */ /* 0x000fce00078e02ff */
.L_x_42:
[----:B------:R-:W-:Y:S05]  /*2540*/  BSYNC B1 ;  /* 0x0000000000017941 */ /* 0x000fea0003800000 */
.L_x_41:
[C---:B------:R-:W-:Y:S01]  /*2550*/  ISETP.LT.OR P5, PT, R0.reuse, 0x1, !P0 ;  /* 0x000000010000780c */ /* 0x040fe200047a1670 */
[----:B------:R-:W-:Y:S01]  /*2560*/  @!P2 IMAD R25, R25, R153, R10 ;  /* 0x000000991919a224 */ /* 0x000fe200078e020a */
[----:B------:R-:W-:Y:S01]  /*2570*/  BSSY B1, `(.L_x_43) ;  /* 0x000000a000017945 */ /* 0x000fe20003800000 */
[----:B------:R-:W-:Y:S02]  /*2580*/  IADD3.X R9, R15, R13, R12, P3, P4 ;  /* 0x0000000d0f097210 */ /* 0x000fe40001fe840c */
[C---:B------:R-:W-:Y:S01]  /*2590*/  ISETP.LT.OR P3, PT, R0.reuse, 0x2, !P0 ;  /* 0x000000020000780c */ /* 0x040fe20004761670 */
[----:B------:R2:W-:Y:S01]  /*25a0*/  @!P2 STG.E.U8 desc[UR36][R4.64+0x1], R25 ;  /* 0x000001190400a986 */ /* 0x0005e2000c101124 */
[C---:B------:R-:W-:Y:S02]  /*25b0*/  ISETP.LT.OR P4, PT, R0.reuse, 0x9, !P1 ;  /* 0x000000090000780c */ /* 0x040fe40004f81670 */
[----:B------:R-:W-:-:S04]  /*25c0*/  ISETP.LT.OR P2, PT, R0, 0xa, !P1 ;  /* 0x0000000a0000780c */ /* 0x000fc80004f41670 */
[----:B------:R-:W-:Y:S09]  /*25d0*/  @P5 BRA `(.L_x_44) ;  /* 0x00000000000c5947 */ /* 0x000ff20003800000 */
[----:B------:R-:W1:Y:S02]  /*25e0*/  LDG.E.U8 R164, desc[UR36][R8.64] ;  /* 0x0000002408a47981 */ /* 0x000e64000c1e1100 */
[----:B-1----:R-:W-:-:S05]  /*25f0*/  PRMT R11, R164, 0x8880, RZ ;  /* 0x00008880a40b7816 */ /* 0x002fca00000000ff */
[----:B------:R-:W-:-:S07]  /*2600*/  IMAD R10, R11, R152, RZ ;  /* 0x000000980b0a7224 */ /* 0x000fce00078e02ff */
.L_x_44:
[----:B------:R-:W-:Y:S05]  /*2610*/  BSYNC B1 ;  /* 0x0000000000017941 */ /* 0x000fea0003800000 */
.L_x_43:
[----:B-1----:R-:W-:Y:S01]  /*2620*/  @!P5 IMAD R11, R26, R153, R10 ;  /* 0x000000991a0bd224 */ /* 0x002fe200078e020a */
[----:B------:R-:W-:Y:S04]  /*2630*/  BSSY B1, `(.L_x_45) ;  /* 0x0000006000017945 */ /* 0x000fe80003800000 */
[----:B------:R1:W-:Y:S01]  /*2640*/  @!P5 STG.E.U8 desc[UR36][R6.64], R11 ;  /* 0x0000000b0600d986 */ /* 0x0003e2000c101124 */
[----:B------:R-:W-:Y:S05]  /*2650*/  @P3 BRA `(.L_x_46) ;  /* 0x00000000000c3947 */ /* 0x000fea0003800000 */
[----:B------:R-:W1:Y:S02]  /*2660*/  LDG.E.U8 R164, desc[UR36][R8.64+0x1] ;  /* 0x0000012408a47981 */ /* 0x000e64000c1e1100 */
[----:B-1----:R-:W-:-:S05]  /*2670*/  PRMT R11, R164, 0x8880, RZ ;  /* 0x00008880a40b7816 */ /* 0x002fca00000000ff */
[----:B------:R-:W-:-:S07]  /*2680*/  IMAD R10, R11, R152, RZ ;  /* 0x000000980b0a7224 */ /* 0x000fce00078e02ff */
.L_x_46:
[----:B------:R-:W-:Y:S05]  /*2690*/  BSYNC B1 ;  /* 0x0000000000017941 */ /* 0x000fea0003800000 */
.L_x_45:
[----:B------:R-:W-:Y:S01]  /*26a0*/  @!P3 IMAD R27, R27, R153, R10 ;  /* 0x000000991b1bb224 */ /* 0x000fe200078e020a */
[----:B------:R-:W-:Y:S04]  /*26b0*/  BSSY B1, `(.L_x_47) ;  /* 0x0000006000017945 */ /* 0x000fe80003800000 */
[----:B------:R3:W-:Y:S01]  /*26c0*/  @!P3 STG.E.U8 desc[UR36][R6.64+0x1], R27 ;  /* 0x0000011b0600b986 */ /* 0x0007e2000c101124 */
[----:B------:R-:W-:Y:S05]  /*26d0*/  @P4 BRA `(.L_x_48) ;  /* 0x00000000000c4947 */ /* 0x000fea0003800000 */
[----:B------:R-:W1:Y:S02]  /*26e0*/  LDG.E.U8 R164, desc[UR36][R2.64+0x8] ;  /* 0x0000082402a47981 */ /* 0x000e64000c1e1100 */
[----:B-1----:R-:W-:-:S05]  /*26f0*/  PRMT R11, R164, 0x8880, RZ ;  /* 0x00008880a40b7816 */ /* 0x002fca00000000ff */
[----:B------:R-:W-:-:S07]  /*2700*/  IMAD R10, R11, R152, RZ ;  /* 0x000000980b0a7224 */ /* 0x000fce00078e02ff */
.L_x_48:
[----:B------:R-:W-:Y:S05]  /*2710*/  BSYNC B1 ;  /* 0x0000000000017941 */ /* 0x000fea0003800000 */
.L_x_47:
[----:B-1----:R-:W-:Y:S01]  /*2720*/  @!P4 IMAD R11, R28, R153, R10 ;  /* 0x000000991c0bc224 */ /* 0x002fe200078e020a */
[----:B------:R-:W-:Y:S04]  /*2730*/  BSSY B1, `(.L_x_49) ;  /* 0x0000006000017945 */ /* 0x000fe80003800000 */
[----:B------:R1:W-:Y:S01]  /*2740*/  @!P4 STG.E.U8 desc[UR36][R4.64+0x8], R11 ;  /* 0x0000080b0400c986 */ /* 0x0003e2000c101124 */
[----:B------:R-:W-:Y:S05]  /*2750*/  @P2 BRA `(.L_x_50) ;  /* 0x00000000000c2947 */ /* 0x000fea0003800000 */
[----:B------:R-:W1:Y:S02]  /*2760*/  LDG.E.U8 R164, desc[UR36][R2.64+0x9] ;  /* 0x0000092402a47981 */ /* 0x000e64000c1e1100 */
[----:B-1----:R-:W-:-:S05]  /*2770*/  PRMT R11, R164, 0x8880, RZ ;  /* 0x00008880a40b7816 */ /* 0x002fca00000000ff */
[----:B------:R-:W-:-:S07]  /*2780*/  IMAD R10, R11, R152, RZ ;  /* 0x000000980b0a7224 */ /* 0x000fce00078e02ff */
.L_x_50:
[----:B------:R-:W-:Y:S05]  /*2790*/  BSYNC B1 ;  /* 0x0000000000017941 */ /* 0x000fea0003800000 */
.L_x_49:
[C---:B------:R-:W-:Y:S01]  /*27a0*/  ISETP.LT.OR P4, PT, R0.reuse, 0x9, !P0 ;  /* 0x000000090000780c */ /* 0x040fe20004781670 */
[----:B------:R-:W-:Y:S01]  /*27b0*/  @!P2 IMAD R29, R29, R153, R10 ;  /* 0x000000991d1da224 */ /* 0x000fe200078e020a */
[----:B------:R-:W-:Y:S01]  /*27c0*/  BSSY B1, `(.L_x_51) ;  /* 0x0000009000017945 */ /* 0x000fe20003800000 */
[C---:B------:R-:W-:Y:S02]  /*27d0*/  ISETP.LT.OR P3, PT, R0.reuse, 0xa, !P0 ;  /* 0x0000000a0000780c */ /* 0x040fe40004761670 */
[C---:B------:R-:W-:Y:S01]  /*27e0*/  ISETP.LT.OR P5, PT, R0.reuse, 0x11, !P1 ;  /* 0x000000110000780c */ /* 0x040fe20004fa1670 */
[----:B------:R4:W-:Y:S01]  /*27f0*/  @!P2 STG.E.U8 desc[UR36][R4.64+0x9], R29 ;  /* 0x0000091d0400a986 */ /* 0x0009e2000c101124 */
[----:B------:R-:W-:-:S06]  /*2800*/  ISETP.LT.OR P2, PT, R0, 0x12, !P1 ;  /* 0x000000120000780c */ /* 0x000fcc0004f41670 */
[----:B------:R-:W-:Y:S07]  /*2810*/  @P4 BRA `(.L_x_52) ;  /* 0x00000000000c4947 */ /* 0x000fee0003800000 */
[----:B------:R-:W1:Y:S02]  /*2820*/  LDG.E.U8 R164, desc[UR36][R8.64+0x8] ;  /* 0x0000082408a47981 */ /* 0x000e64000c1e1100 */
[----:B-1----:R-:W-:-:S05]  /*2830*/  PRMT R11, R164, 0x8880, RZ ;  /* 0x00008880a40b7816 */ /* 0x002fca00000000ff */
[----:B------:R-:W-:-:S07]  /*2840*/  IMAD R10, R11, R152, RZ ;  /* 0x000000980b0a7224 */ /* 0x000fce00078e02ff */
.L_x_52:
[----:B------:R-:W-:Y:S05]  /*2850*/  BSYNC B1 ;  /* 0x0000000000017941 */ /* 0x000fea0003800000 */
.L_x_51:
[----:B-1----:R-:W-:Y:S01]  /*2860*/  @!P4 IMAD R11, R30, R153, R10 ;  /* 0x000000991e0bc224 */ /* 0x002fe200078e020a */
[----:B------:R-:W-:Y:S04]  /*2870*/  BSSY B1, `(.L_x_53) ;  /* 0x0000006000017945 */ /* 0x000fe80003800000 */
[----:B------:R1:W-:Y:S01]  /*2880*/  @!P4 STG.E.U8 desc[UR36][R6.64+0x8], R11 ;  /* 0x0000080b0600c986 */ /* 0x0003e2000c101124 */
[----:B------:R-:W-:Y:S05]  /*2890*/  @P3 BRA `(.L_x_54) ;  /* 0x00000000000c3947 */ /* 0x000fea0003800000 */
[----:B------:R-:W1:Y:S02]  /*28a0*/  LDG.E.U8 R164, desc[UR36][R8.64+0x9] ;  /* 0x0000092408a47981 */ /* 0x000e64000c1e1100 */
[----:B-1----:R-:W-:-:S05]  /*28b0*/  PRMT R11, R164, 0x8880, RZ ;  /* 0x00008880a40b7816 */ /* 0x002fca00000000ff */
[----:B------:R-:W-:-:S07]  /*28c0*/  IMAD R10, R11, R152, RZ ;  /* 0x000000980b0a7224 */ /* 0x000fce00078e02ff */
.L_x_54:
[----:B------:R-:W-:Y:S05]  /*28d0*/  BSYNC B1 ;  /* 0x0000000000017941 */ /* 0x000fea0003800000 */
.L_x_53:
[----:B------:R-:W-:Y:S01]  /*28e0*/  @!P3 IMAD R31, R31, R153, R10 ;  /* 0x000000991f1fb224 */ /* 0x000fe200078e020a */
[----:B------:R-:W-:Y:S04]  /*28f0*/  BSSY B1, `(.L_x_55) ;  /* 0x0000006000017945 */ /* 0x000fe80003800000 */
[----:B------:R0:W-:Y:S01]  /*2900*/  @!P3 STG.E.U8 desc[UR36][R6.64+0x9], R31 ;  /* 0x0000091f0600b986 */ /* 0x0001e2000c101124 */
[----:B------:R-:W-:Y:S05]  /*2910*/  @P5 BRA `(.L_x_56) ;  /* 0x00000000000c5947 */ /* 0x000fea0003800000 */
[----:B------:R-:W1:Y:S02]  /*2920*/  LDG.E.U8 R164, desc[UR36][R2.64+0x10] ;  /* 0x0000102402a47981 */ /* 0x000e64000c1e1100 */
[----:B-1----:R-:W-:-:S05]  /*2930*/  PRMT R11, R164, 0x8880, RZ ;  /* 0x00008880a40b7816 */ /* 0x002fca00000000ff */
[----:B------:R-:W-:-:S07]  /*2940*/  IMAD R10, R11, R152, RZ ;  /* 0x000000980b0a7224 */ /* 0x000fce00078e02ff */
.L_x_56:
[----:B------:R-:W-:Y:S05]  /*2950*/  BSYNC B1 ;  /* 0x0000000000017941 */ /* 0x000fea0003800000 */
.L_x_55:
[----:B-1----:R-:W-:Y:S01]  /*2960*/  @!P5 IMAD R11, R32, R153, R10 ;  /* 0x00000099200bd224 */ /* 0x002fe200078e020a */
[----:B------:R-:W-:Y:S04]  /*2970*/  BSSY B1, `(.L_x_57) ;  /* 0x0000006000017945 */ /* 0x000fe80003800000 */
[----:B------:R1:W-:Y:S01]  /*2980*/  @!P5 STG.E.U8 desc[UR36][R4.64+0x10], R11 ;  /* 0x0000100b0400d986 */ /* 0x0003e2000c101124 */
[----:B------:R-:W-:Y:S05]  /*2990*/  @P2 BRA `(.L_x_58) ;  /* 0x00000000000c2947 */ /* 0x000fea0003800000 */
[----:B------:R-:W1:Y:S02]  /*29a0*/  LDG.E.U8 R164, desc[UR36][R2.64+0x11] ;  /* 0x0000112402a47981 */ /* 0x000e64000c1e1100 */
[----:B-1----:R-:W-:-:S05]  /*29b0*/  PRMT R11, R164, 0x8880, RZ ;  /* 0x00008880a40b7816 */ /* 0x002fca00000000ff */
[----:B------:R-:W-:-:S07]  /*29c0*/  IMAD R10, R11, R152, RZ ;  /* 0x000000980b0a7224 */ /* 0x000fce00078e02ff */
.L_x_58:
[----:B------:R-:W-:Y:S05]  /*29d0*/  BSYNC B1 ;  /* 0x0000000000017941 */ /* 0x000fea0003800000 */
.L_x_57:
        /* <DEDUP_REMOVED lines=11> */
.L_x_60:
[----:B------:R-:W-:Y:S05]  /*2a90*/  BSYNC B1 ;  /* 0x0000000000017941 */ /* 0x000fea0003800000 */
.L_x_59:
[----:B-1----:R-:W-:Y:S01]  /*2aa0*/  @!P4 IMAD R11, R34, R153, R10 ;  /* 0x00000099220bc224 */ /* 0x002fe200078e020a */
[----:B------:R-:W-:Y:S04]  /*2ab0*/  BSSY B1, `(.L_x_61) ;  /* 0x0000006000017945 */ /* 0x000fe80003800000 */
[----:B------:R1:W-:Y:S01]  /*2ac0*/  @!P4 STG.E.U8 desc[UR36][R6.64+0x10], R11 ;  /* 0x0000100b0600c986 */ /* 0x0003e2000c101124 */
[----:B------:R-:W-:Y:S05]  /*2ad0*/  @P3 BRA `(.L_x_62) ;  /* 0x00000000000c3947 */ /* 0x000fea0003800000 */
[----:B------:R-:W1:Y:S02]  /*2ae0*/  LDG.E.U8 R164, desc[UR36][R8.64+0x11] ;  /* 0x0000112408a47981 */ /* 0x000e64000c1e1100 */
[----:B-1----:R-:W-:-:S05]  /*2af0*/  PRMT R11, R164, 0x8880, RZ ;  /* 0x00008880a40b7816 */ /* 0x002fca00000000ff */
[----:B------:R-:W-:-:S07]  /*2b00*/  IMAD R10, R11, R152, RZ ;  /* 0x000000980b0a7224 */ /* 0x000fce00078e02ff */
.L_x_62:
[----:B------:R-:W-:Y:S05]  /*2b10*/  BSYNC B1 ;  /* 0x0000000000017941 */ /* 0x000fea0003800000 */
.L_x_61:
[----:B------:R-:W-:Y:S01]  /*2b20*/  @!P3 IMAD R35, R35, R153, R10 ;  /* 0x000000992323b224 */ /* 0x000fe200078e020a */
[----:B------:R-:W-:Y:S04]  /*2b30*/  BSSY B1, `(.L_x_63) ;  /* 0x0000006000017945 */ /* 0x000fe80003800000 */
[----:B------:R0:W-:Y:S01]  /*2b40*/  @!P3 STG.E.U8 desc[UR36][R6.64+0x11], R35 ;  /* 0x000011230600b986 */ /* 0x0001e2000c101124 */
[----:B------:R-:W-:Y:S05]  /*2b50*/  @P5 BRA `(.L_x_64) ;  /* 0x00000000000c5947 */ /* 0x000fea0003800000 */
[----:B------:R-:W1:Y:S02]  /*2b60*/  LDG.E.U8 R164, desc[UR36][R2.64+0x18] ;  /* 0x0000182402a47981 */ /* 0x000e64000c1e1100 */
[----:B-1----:R-:W-:-:S05]  /*2b70*/  PRMT R11, R164, 0x8880, RZ ;  /* 0x00008880a40b7816 */ /* 0x002fca00000000ff */
[----:B------:R-:W-:-:S07]  /*2b80*/  IMAD R10, R11, R152, RZ ;  /* 0x000000980b0a7224 */ /* 0x000fce00078e02ff */
.L_x_64:
[----:B------:R-:W-:Y:S05]  /*2b90*/  BSYNC B1 ;  /* 0x0000000000017941 */ /* 0x000fea0003800000 */
.L_x_63:
[----:B-1----:R-:W-:Y:S01]  /*2ba0*/  @!P5 IMAD R11, R36, R153, R10 ;  /* 0x00000099240bd224 */ /* 0x002fe200078e020a */
[----:B------:R-:W-:Y:S04]  /*2bb0*/  BSSY B1, `(.L_x_65) ;  /* 0x0000006000017945 */ /* 0x000fe80003800000 */
[----:B------:R1:W-:Y:S01]  /*2bc0*/  @!P5 STG.E.U8 desc[UR36][R4.64+0x18], R11 ;  /* 0x0000180b0400d986 */ /* 0x0003e2000c101124 */
[----:B------:R-:W-:Y:S05]  /*2bd0*/  @P2 BRA `(.L_x_66) ;  /* 0x00000000000c2947 */ /* 0x000fea0003800000 */
[----:B------:R-:W1:Y:S02]  /*2be0*/  LDG.E.U8 R164, desc[UR36][R2.64+0x19] ;  /* 0x0000192402a47981 */ /* 0x000e64000c1e1100 */
[----:B-1----:R-:W-:-:S05]  /*2bf0*/  PRMT R11, R164, 0x8880, RZ ;  /* 0x00008880a40b7816 */ /* 0x002fca00000000ff */
[----:B------:R-:W-:-:S07]  /*2c00*/  IMAD R10, R11, R152, RZ ;  /* 0x000000980b0a7224 */ /* 0x000fce00078e02ff */
.L_x_66:
[----:B------:R-:W-:Y:S05]  /*2c10*/  BSYNC B1 ;  /* 0x0000000000017941 */ /* 0x000fea0003800000 */
.L_x_65:
        /* <DEDUP_REMOVED lines=11> */
.L_x_68:
[----:B------:R-:W-:Y:S05]  /*2cd0*/  BSYNC B1 ;  /* 0x0000000000017941 */ /* 0x000fea0003800000 */
.L_x_67:
[----:B-1----:R-:W-:Y:S01]  /*2ce0*/  @!P4 IMAD R11, R38, R153, R10 ;  /* 0x00000099260bc224 */ /* 0x002fe200078e020a */
[----:B------:R-:W-:Y:S04]  /*2cf0*/  BSSY B1, `(.L_x_69) ;  /* 0x0000006000017945 */ /* 0x000fe80003800000 */
[----:B------:R1:W-:Y:S01]  /*2d00*/  @!P4 STG.E.U8 desc[UR36][R6.64+0x18], R11 ;  /* 0x0000180b0600c986 */ /* 0x0003e2000c101124 */
[----:B------:R-:W-:Y:S05]  /*2d10*/  @P3 BRA `(.L_x_70) ;  /* 0x00000000000c3947 */ /* 0x000fea0003800000 */
[----:B------:R-:W1:Y:S02]  /*2d20*/  LDG.E.U8 R164, desc[UR36][R8.64+0x19] ;  /* 0x0000192408a47981 */ /* 0x000e64000c1e1100 */
[----:B-1----:R-:W-:-:S05]  /*2d30*/  PRMT R11, R164, 0x8880, RZ ;  /* 0x00008880a40b7816 */ /* 0x002fca00000000ff */
[----:B------:R-:W-:-:S07]  /*2d40*/  IMAD R10, R11, R152, RZ ;  /* 0x000000980b0a7224 */ /* 0x000fce00078e02ff */
.L_x_70:
[----:B------:R-:W-:Y:S05]  /*2d50*/  BSYNC B1 ;  /* 0x0000000000017941 */ /* 0x000fea0003800000 */
.L_x_69:
[----:B------:R-:W-:Y:S01]  /*2d60*/  @!P3 IMAD R39, R39, R153, R10 ;  /* 0x000000992727b224 */ /* 0x000fe200078e020a */
[----:B------:R-:W-:Y:S04]  /*2d70*/  BSSY B1, `(.L_x_71) ;  /* 0x0000006000017945 */ /* 0x000fe80003800000 */
[----:B------:R0:W-:Y:S01]  /*2d80*/  @!P3 STG.E.U8 desc[UR36][R6.64+0x19], R39 ;  /* 0x000019270600b986 */ /* 0x0001e2000c101124 */
[----:B------:R-:W-:Y:S05]  /*2d90*/  @P5 BRA `(.L_x_72) ;  /* 0x00000000000c5947 */ /* 0x000fea0003800000 */
[----:B------:R-:W1:Y:S02]  /*2da0*/  LDG.E.U8 R164, desc[UR36][R2.64+0x20] ;  /* 0x0000202402a47981 */ /* 0x000e64000c1e1100 */
[----:B-1----:R-:W-:-:S05]  /*2db0*/  PRMT R11, R164, 0x8880, RZ ;  /* 0x00008880a40b7816 */ /* 0x002fca00000000ff */
[----:B------:R-:W-:-:S07]  /*2dc0*/  IMAD R10, R11, R152, RZ ;  /* 0x000000980b0a7224 */ /* 0x000fce00078e02ff */
.L_x_72:
[----:B------:R-:W-:Y:S05]  /*2dd0*/  BSYNC B1 ;  /* 0x0000000000017941 */ /* 0x000fea0003800000 */
.L_x_71:
[----:B-1----:R-:W-:Y:S01]  /*2de0*/  @!P5 IMAD R11, R40, R153, R10 ;  /* 0x00000099280bd224 */ /* 0x002fe200078e020a */
[----:B------:R-:W-:Y:S04]  /*2df0*/  BSSY B1, `(.L_x_73) ;  /* 0x0000006000017945 */ /* 0x000fe80003800000 */
[----:B------:R1:W-:Y:S01]  /*2e00*/  @!P5 STG.E.U8 desc[UR36][R4.64+0x20], R11 ;  /* 0x0000200b0400d986 */ /* 0x0003e2000c101124 */
[----:B------:R-:W-:Y:S05]  /*2e10*/  @P2 BRA `(.L_x_74) ;  /* 0x00000000000c2947 */ /* 0x000fea0003800000 */
[----:B------:R-:W1:Y:S02]  /*2e20*/  LDG.E.U8 R164, desc[UR36][R2.64+0x21] ;  /* 0x0000212402a47981 */ /* 0x000e64000c1e1100 */
[----:B-1----:R-:W-:-:S05]  /*2e30*/  PRMT R11, R164, 0x8880, RZ ;  /* 0x00008880a40b7816 */ /* 0x002fca00000000ff */
[----:B------:R-:W-:-:S07]  /*2e40*/  IMAD R10, R11, R152, RZ ;  /* 0x000000980b0a7224 */ /* 0x000fce00078e02ff */
.L_x_74:
[----:B------:R-:W-:Y:S05]  /*2e50*/  BSYNC B1 ;  /* 0x0000000000017941 */ /* 0x000fea0003800000 */
.L_x_73:
        /* <DEDUP_REMOVED lines=11> */
.L_x_76:
[----:B------:R-:W-:Y:S05]  /*2f10*/  BSYNC B1 ;  /* 0x0000000000017941 */ /* 0x000fea0003800000 */
.L_x_75:
[----:B-1----:R-:W-:Y:S01]  /*2f20*/  @!P4 IMAD R11, R42, R153, R10 ;  /* 0x000000992a0bc224 */ /* 0x002fe200078e020a */
[----:B------:R-:W-:Y:S04]  /*2f30*/  BSSY B1, `(.L_x_77) ;  /* 0x0000006000017945 */ /* 0x000fe80003800000 */
[----:B------:R1:W-:Y:S01]  /*2f40*/  @!P4 STG.E.U8 desc[UR36][R6.64+0x20], R11 ;  /* 0x0000200b0600c986 */ /* 0x0003e2000c101124 */
[----:B------:R-:W-:Y:S05]  /*2f50*/  @P3 BRA `(.L_x_78) ;  /* 0x00000000000c3947 */ /* 0x000fea0003800000 */
[----:B------:R-:W1:Y:S02]  /*2f60*/  LDG.E.U8 R164, desc[UR36][R8.64+0x21] ;  /* 0x0000212408a47981 */ /* 0x000e64000c1e1100 */
[----:B-1----:R-:W-:-:S05]  /*2f70*/  PRMT R11, R164, 0x8880, RZ ;  /* 0x00008880a40b7816 */ /* 0x002fca00000000ff */
[----:B------:R-:W-:-:S07]  /*2f80*/  IMAD R10, R11, R152, RZ ;  /* 0x000000980b0a7224 */ /* 0x000fce00078e02ff */
.L_x_78:
[----:B------:R-:W-:Y:S05]  /*2f90*/  BSYNC B1 ;  /* 0x0000000000017941 */ /* 0x000fea0003800000 */
.L_x_77:
[----:B------:R-:W-:Y:S01]  /*2fa0*/  @!P3 IMAD R43, R43, R153, R10 ;  /* 0x000000992b2bb224 */ /* 0x000fe200078e020a */
[----:B------:R-:W-:Y:S04]  /*2fb0*/  BSSY B1, `(.L_x_79) ;  /* 0x0000006000017945 */ /* 0x000fe80003800000 */
[----:B------:R0:W-:Y:S01]  /*2fc0*/  @!P3 STG.E.U8 desc[UR36][R6.64+0x21], R43 ;  /* 0x0000212b0600b986 */ /* 0x0001e2000c101124 */
[----:B------:R-:W-:Y:S05]  /*2fd0*/  @P5 BRA `(.L_x_80) ;  /* 0x00000000000c5947 */ /* 0x000fea0003800000 */
[----:B------:R-:W1:Y:S02]  /*2fe0*/  LDG.E.U8 R164, desc[UR36][R2.64+0x28] ;  /* 0x0000282402a47981 */ /* 0x000e64000c1e1100 */
[----:B-1----:R-:W-:-:S05]  /*2ff0*/  PRMT R11, R164, 0x8880, RZ ;  /* 0x00008880a40b7816 */ /* 0x002fca00000000ff */
[----:B------:R-:W-:-:S07]  /*3000*/  IMAD R10, R11, R152, RZ ;  /* 0x000000980b0a7224 */ /* 0x000fce00078e02ff */
.L_x_80:
[----:B------:R-:W-:Y:S05]  /*3010*/  BSYNC B1 ;  /* 0x0000000000017941 */ /* 0x000fea0003800000 */
.L_x_79:
[----:B-1----:R-:W-:Y:S01]  /*3020*/  @!P5 IMAD R11, R44, R153, R10 ;  /* 0x000000992c0bd224 */ /* 0x002fe200078e020a */
[----:B------:R-:W-:Y:S04]  /*3030*/  BSSY B1, `(.L_x_81) ;  /* 0x0000006000017945 */ /* 0x000fe80003800000 */
[----:B------:R1:W-:Y:S01]  /*3040*/  @!P5 STG.E.U8 desc[UR36][R4.64+0x28], R11 ;  /* 0x0000280b0400d986 */ /* 0x0003e2000c101124 */
[----:B------:R-:W-:Y:S05]  /*3050*/  @P2 BRA `(.L_x_82) ;  /* 0x00000000000c2947 */ /* 0x000fea0003800000 */
[----:B------:R-:W1:Y:S02]  /*3060*/  LDG.E.U8 R164, desc[UR36][R2.64+0x29] ;  /* 0x0000292402a47981 */ /* 0x000e64000c1e1100 */
[----:B-1----:R-:W-:-:S05]  /*3070*/  PRMT R11, R164, 0x8880, RZ ;  /* 0x00008880a40b7816 */ /* 0x002fca00000000ff */
[----:B------:R-:W-:-:S07]  /*3080*/  IMAD R10, R11, R152, RZ ;  /* 0x000000980b0a7224 */ /* 0x000fce00078e02ff */
.L_x_82:
[----:B------:R-:W-:Y:S05]  /*3090*/  BSYNC B1 ;  /* 0x0000000000017941 */ /* 0x000fea0003800000 */
.L_x_81:
        /* <DEDUP_REMOVED lines=11> */
.L_x_84:
[----:B------:R-:W-:Y:S05]  /*3150*/  BSYNC B1 ;  /* 0x0000000000017941 */ /* 0x000fea0003800000 */
.L_x_83:
[----:B-1----:R-:W-:Y:S01]  /*3160*/  @!P4 IMAD R11, R46, R153, R10 ;  /* 0x000000992e0bc224 */ /* 0x002fe200078e020a */
[----:B------:R-:W-:Y:S04]  /*3170*/  BSSY B1, `(.L_x_85) ;  /* 0x0000006000017945 */ /* 0x000fe80003800000 */
[----:B------:R1:W-:Y:S01]  /*3180*/  @!P4 STG.E.U8 desc[UR36][R6.64+0x28], R11 ;  /* 0x0000280b0600c986 */ /* 0x0003e2000c101124 */
[----:B------:R-:W-:Y:S05]  /*3190*/  @P3 BRA `(.L_x_86) ;  /* 0x00000000000c3947 */ /* 0x000fea0003800000 */
[----:B------:R-:W1:Y:S02]  /*31a0*/  LDG.E.U8 R164, desc[UR36][R8.64+0x29] ;  /* 0x0000292408a47981 */ /* 0x000e64000c1e1100 */
[----:B-1----:R-:W-:-:S05]  /*31b0*/  PRMT R11, R164, 0x8880, RZ ;  /* 0x00008880a40b7816 */ /* 0x002fca00000000ff */
[----:B------:R-:W-:-:S07]  /*31c0*/  IMAD R10, R11, R152, RZ ;  /* 0x000000980b0a7224 */ /* 0x000fce00078e02ff */
.L_x_86:
[----:B------:R-:W-:Y:S05]  /*31d0*/  BSYNC B1 ;  /* 0x0000000000017941 */ /* 0x000fea0003800000 */
.L_x_85:
[----:B------:R-:W-:Y:S01]  /*31e0*/  @!P3 IMAD R47, R47, R153, R10 ;  /* 0x000000992f2fb224 */ /* 0x000fe200078e020a */
[----:B------:R-:W-:Y:S04]  /*31f0*/  BSSY B1, `(.L_x_87) ;  /* 0x0000006000017945 */ /* 0x000fe80003800000 */
[----:B------:R0:W-:Y:S01]  /*3200*/  @!P3 STG.E.U8 desc[UR36][R6.64+0x29], R47 ;  /* 0x0000292f0600b986 */ /* 0x0001e2000c101124 */
[----:B------:R-:W-:Y:S05]  /*3210*/  @P5 BRA `(.L_x_88) ;  /* 0x00000000000c5947 */ /* 0x000fea0003800000 */
[----:B------:R-:W1:Y:S02]  /*3220*/  LDG.E.U8 R164, desc[UR36][R2.64+0x30] ;  /* 0x0000302402a47981 */ /* 0x000e64000c1e1100 */
[----:B-1----:R-:W-:-:S05]  /*3230*/  PRMT R11, R164, 0x8880, RZ ;  /* 0x00008880a40b7816 */ /* 0x002fca00000000ff */
[----:B------:R-:W-:-:S07]  /*3240*/  IMAD R10, R11, R152, RZ ;  /* 0x000000980b0a7224 */ /* 0x000fce00078e02ff */
.L_x_88:
[----:B------:R-:W-:Y:S05]  /*3250*/  BSYNC B1 ;  /* 0x0000000000017941 */ /* 0x000fea0003800000 */
.L_x_87:
[----:B-1----:R-:W-:Y:S01]  /*3260*/  @!P5 IMAD R11, R48, R153, R10 ;  /* 0x00000099300bd224 */ /* 0x002fe200078e020a */
[----:B------:R-:W-:Y:S04]  /*3270*/  BSSY B1, `(.L_x_89) ;  /* 0x0000006000017945 */ /* 0x000fe80003800000 */
[----:B------:R1:W-:Y:S01]  /*3280*/  @!P5 STG.E.U8 desc[UR36][R4.64+0x30], R11 ;  /* 0x0000300b0400d986 */ /* 0x0003e2000c101124 */
[----:B------:R-:W-:Y:S05]  /*3290*/  @P2 BRA `(.L_x_90) ;  /* 0x00000000000c2947 */ /* 0x000fea0003800000 */
[----:B------:R-:W1:Y:S02]  /*32a0*/  LDG.E.U8 R164, desc[UR36][R2.64+0x31] ;  /* 0x0000312402a47981 */ /* 0x000e64000c1e1100 */
[----:B-1----:R-:W-:-:S05]  /*32b0*/  PRMT R11, R164, 0x8880, RZ ;  /* 0x00008880a40b7816 */ /* 0x002fca00000000ff */
[----:B------:R-:W-:-:S07]  /*32c0*/  IMAD R10, R11, R152, RZ ;  /* 0x000000980b0a7224 */ /* 0x000fce00078e02ff */
.L_x_90:
[----:B------:R-:W-:Y:S05]  /*32d0*/  BSYNC B1 ;  /* 0x0000000000017941 */ /* 0x000fea0003800000 */
.L_x_89:
        /* <DEDUP_REMOVED lines=11> */
.L_x_92:
[----:B------:R-:W-:Y:S05]  /*3390*/  BSYNC B1 ;  /* 0x0000000000017941 */ /* 0x000fea0003800000 */
.L_x_91:
[----:B-1----:R-:W-:Y:S01]  /*33a0*/  @!P4 IMAD R11, R50, R153, R10 ;  /* 0x00000099320bc224 */ /* 0x002fe200078e020a */
[----:B------:R-:W-:Y:S04]  /*33b0*/  BSSY B1, `(.L_x_93) ;  /* 0x0000006000017945 */ /* 0x000fe80003800000 */
[----:B------:R1:W-:Y:S01]  /*33c0*/  @!P4 STG.E.U8 desc[UR36][R6.64+0x30], R11 ;  /* 0x0000300b0600c986 */ /* 0x0003e2000c101124 */
[----:B------:R-:W-:Y:S05]  /*33d0*/  @P3 BRA `(.L_x_94) ;  /* 0x00000000000c3947 */ /* 0x000fea0003800000 */
[----:B------:R-:W1:Y:S02]  /*33e0*/  LDG.E.U8 R164, desc[UR36][R8.64+0x31] ;  /* 0x0000312408a47981 */ /* 0x000e64000c1e1100 */
[----:B-1----:R-:W-:-:S05]  /*33f0*/  PRMT R11, R164, 0x8880, RZ ;  /* 0x00008880a40b7816 */ /* 0x002fca00000000ff */
[----:B------:R-:W-:-:S07]  /*3400*/  IMAD R10, R11, R152, RZ ;  /* 0x000000980b0a7224 */ /* 0x000fce00078e02ff */
.L_x_94:
[----:B------:R-:W-:Y:S05]  /*3410*/  BSYNC B1 ;  /* 0x0000000000017941 */ /* 0x000fea0003800000 */
.L_x_93:
[----:B------:R-:W-:Y:S01]  /*3420*/  @!P3 IMAD R51, R51, R153, R10 ;  /* 0x000000993333b224 */ /* 0x000fe200078e020a */
[----:B------:R-:W-:Y:S04]  /*3430*/  BSSY B1, `(.L_x_95) ;  /* 0x0000006000017945 */ /* 0x000fe80003800000 */
[----:B------:R0:W-:Y:S01]  /*3440*/  @!P3 STG.E.U8 desc[UR36][R6.64+0x31], R51 ;  /* 0x000031330600b986 */ /* 0x0001e2000c101124 */
[----:B------:R-:W-:Y:S05]  /*3450*/  @P5 BRA `(.L_x_96) ;  /* 0x00000000000c5947 */ /* 0x000fea0003800000 */
[----:B------:R-:W1:Y:S02]  /*3460*/  LDG.E.U8 R164, desc[UR36][R2.64+0x38] ;  /* 0x0000382402a47981 */ /* 0x000e64000c1e1100 */
[----:B-1----:R-:W-:-:S05]  /*3470*/  PRMT R11, R164, 0x8880, RZ ;  /* 0x00008880a40b7816 */ /* 0x002fca00000000ff */
[----:B------:R-:W-:-:S07]  /*3480*/  IMAD R10, R11, R152, RZ ;  /* 0x000000980b0a7224 */ /* 0x000fce00078e02ff */
.L_x_96:
[----:B------:R-:W-:Y:S05]  /*3490*/  BSYNC B1 ;  /* 0x0000000000017941 */ /* 0x000fea0003800000 */
.L_x_95:
[----:B-1----:R-:W-:Y:S01]  /*34a0*/  @!P5 IMAD R11, R52, R153, R10 ;  /* 0x00000099340bd224 */ /* 0x002fe200078e020a */
[----:B------:R-:W-:Y:S04]  /*34b0*/  BSSY B1, `(.L_x_97) ;  /* 0x0000006000017945 */ /* 0x000fe80003800000 */
[----:B------:R1:W-:Y:S01]  /*34c0*/  @!P5 STG.E.U8 desc[UR36][R4.64+0x38], R11 ;  /* 0x0000380b0400d986 */ /* 0x0003e2000c101124 */
[----:B------:R-:W-:Y:S05]  /*34d0*/  @P2 BRA `(.L_x_98) ;  /* 0x00000000000c2947 */ /* 0x000fea0003800000 */
[----:B------:R-:W1:Y:S02]  /*34e0*/  LDG.E.U8 R164, desc[UR36][R2.64+0x39] ;  /* 0x0000392402a47981 */ /* 0x000e64000c1e1100 */
[----:B-1----:R-:W-:-:S05]  /*34f0*/  PRMT R11, R164, 0x8880, RZ ;  /* 0x00008880a40b7816 */ /* 0x002fca00000000ff */
[----:B------:R-:W-:-:S07]  /*3500*/  IMAD R10, R11, R152, RZ ;  /* 0x000000980b0a7224 */ /* 0x000fce00078e02ff */
.L_x_98:
[----:B------:R-:W-:Y:S05]  /*3510*/  BSYNC B1 ;  /* 0x0000000000017941 */ /* 0x000fea0003800000 */
.L_x_97:
        /* <DEDUP_REMOVED lines=11> */
.L_x_100:
[----:B------:R-:W-:Y:S05]  /*35d0*/  BSYNC B1 ;  /* 0x0000000000017941 */ /* 0x000fea0003800000 */
.L_x_99:
[----:B-1----:R-:W-:Y:S01]  /*35e0*/  @!P4 IMAD R11, R54, R153, R10 ;  /* 0x00000099360bc224 */ /* 0x002fe200078e020a */
[----:B------:R-:W-:Y:S04]  /*35f0*/  BSSY B1, `(.L_x_101) ;  /* 0x0000006000017945 */ /* 0x000fe80003800000 */
[----:B------:R1:W-:Y:S01]  /*3600*/  @!P4 STG.E.U8 desc[UR36][R6.64+0x38], R11 ;  /* 0x0000380b0600c986 */ /* 0x0003e2000c101124 */
[----:B------:R-:W-:Y:S05]  /*3610*/  @P3 BRA `(.L_x_102) ;  /* 0x00000000000c3947 */ /* 0x000fea0003800000 */
[----:B------:R-:W1:Y:S02]  /*3620*/  LDG.E.U8 R164, desc[UR36][R8.64+0x39] ;  /* 0x0000392408a47981 */ /* 0x000e64000c1e1100 */
[----:B-1----:R-:W-:-:S05]  /*3630*/  PRMT R11, R164, 0x8880, RZ ;  /* 0x00008880a40b7816 */ /* 0x002fca00000000ff */
[----:B------:R-:W-:-:S07]  /*3640*/  IMAD R10, R11, R152, RZ ;  /* 0x000000980b0a7224 */ /* 0x000fce00078e02ff */
.L_x_102:
[----:B------:R-:W-:Y:S05]  /*3650*/  BSYNC B1 ;  /* 0x0000000000017941 */ /* 0x000fea0003800000 */
.L_x_101:
[----:B------:R-:W-:Y:S01]  /*3660*/  @!P3 IMAD R55, R55, R153, R10 ;  /* 0x000000993737b224 */ /* 0x000fe200078e020a */
[----:B------:R-:W-:Y:S04]  /*3670*/  BSSY B1, `(.L_x_103) ;  /* 0x0000006000017945 */ /* 0x000fe80003800000 */
[----:B------:R0:W-:Y:S01]  /*3680*/  @!P3 STG.E.U8 desc[UR36][R6.64+0x39], R55 ;  /* 0x000039370600b986 */ /* 0x0001e2000c101124 */
[----:B------:R-:W-:Y:S05]  /*3690*/  @P5 BRA `(.L_x_104) ;  /* 0x00000000000c5947 */ /* 0x000fea0003800000 */
[----:B------:R-:W1:Y:S02]  /*36a0*/  LDG.E.U8 R164, desc[UR36][R2.64+0x40] ;  /* 0x0000402402a47981 */ /* 0x000e64000c1e1100 */
[----:B-1----:R-:W-:-:S05]  /*36b0*/  PRMT R11, R164, 0x8880, RZ ;  /* 0x00008880a40b7816 */ /* 0x002fca00000000ff */
[----:B------:R-:W-:-:S07]  /*36c0*/  IMAD R10, R11, R152, RZ ;  /* 0x000000980b0a7224 */ /* 0x000fce00078e02ff */
.L_x_104:
[----:B------:R-:W-:Y:S05]  /*36d0*/  BSYNC B1 ;  /* 0x0000000000017941 */ /* 0x000fea0003800000 */
.L_x_103:
[----:B-1----:R-:W-:Y:S01]  /*36e0*/  @!P5 IMAD R11, R56, R153, R10 ;  /* 0x00000099380bd224 */ /* 0x002fe200078e020a */
[----:B------:R-:W-:Y:S04]  /*36f0*/  BSSY B1, `(.L_x_105) ;  /* 0x0000006000017945 */ /* 0x000fe80003800000 */
[----:B------:R1:W-:Y:S01]  /*3700*/  @!P5 STG.E.U8 desc[UR36][R4.64+0x40], R11 ;  /* 0x0000400b0400d986 */ /* 0x0003e2000c101124 */
[----:B------:R-:W-:Y:S05]  /*3710*/  @P2 BRA `(.L_x_106) ;  /* 0x00000000000c2947 */ /* 0x000fea0003800000 */
[----:B------:R-:W1:Y:S02]  /*3720*/  LDG.E.U8 R164, desc[UR36][R2.64+0x41] ;  /* 0x0000412402a47981 */ /* 0x000e64000c1e1100 */
[----:B-1----:R-:W-:-:S05]  /*3730*/  PRMT R11, R164, 0x8880, RZ ;  /* 0x00008880a40b7816 */ /* 0x002fca00000000ff */
[----:B------:R-:W-:-:S07]  /*3740*/  IMAD R10, R11, R152, RZ ;  /* 0x000000980b0a7224 */ /* 0x000fce00078e02ff */
.L_x_106:
[----:B------:R-:W-:Y:S05]  /*3750*/  BSYNC B1 ;  /* 0x0000000000017941 */ /* 0x000fea0003800000 */
.L_x_105:
        /* <DEDUP_REMOVED lines=11> */
.L_x_108:
[----:B------:R-:W-:Y:S05]  /*3810*/  BSYNC B1 ;  /* 0x0000000000017941 */ /* 0x000fea0003800000 */
.L_x_107:
[----:B-1----:R-:W-:Y:S01]  /*3820*/  @!P4 IMAD R11, R58, R153, R10 ;  /* 0x000000993a0bc224 */ /* 0x002fe200078e020a */
[----:B------:R-:W-:Y:S04]  /*3830*/  BSSY B1, `(.L_x_109) ;  /* 0x0000006000017945 */ /* 0x000fe80003800000 */
[----:B------:R1:W-:Y:S01]  /*3840*/  @!P4 STG.E.U8 desc[UR36][R6.64+0x40], R11 ;  /* 0x0000400b0600c986 */ /* 0x0003e2000c101124 */
[----:B------:R-:W-:Y:S05]  /*3850*/  @P3 BRA `(.L_x_110) ;  /* 0x00000000000c3947 */ /* 0x000fea0003800000 */
[----:B------:R-:W1:Y:S02]  /*3860*/  LDG.E.U8 R164, desc[UR36][R8.64+0x41] ;  /* 0x0000412408a47981 */ /* 0x000e64000c1e1100 */
[----:B-1----:R-:W-:-:S05]  /*3870*/  PRMT R11, R164, 0x8880, RZ ;  /* 0x00008880a40b7816 */ /* 0x002fca00000000ff */
[----:B------:R-:W-:-:S07]  /*3880*/  IMAD R10, R11, R152, RZ ;  /* 0x000000980b0a7224 */ /* 0x000fce00078e02ff */
.L_x_110:
[----:B------:R-:W-:Y:S05]  /*3890*/  BSYNC B1 ;  /* 0x0000000000017941 */ /* 0x000fea0003800000 */
.L_x_109:
[----:B------:R-:W-:Y:S01]  /*38a0*/  @!P3 IMAD R59, R59, R153, R10 ;  /* 0x000000993b3bb224 */ /* 0x000fe200078e020a */
[----:B------:R-:W-:Y:S04]  /*38b0*/  BSSY B1, `(.L_x_111) ;  /* 0x0000006000017945 */ /* 0x000fe80003800000 */
[----:B------:R0:W-:Y:S01]  /*38c0*/  @!P3 STG.E.U8 desc[UR36][R6.64+0x41], R59 ;  /* 0x0000413b0600b986 */ /* 0x0001e2000c101124 */
[----:B------:R-:W-:Y:S05]  /*38d0*/  @P5 BRA `(.L_x_112) ;  /* 0x00000000000c5947 */ /* 0x000fea0003800000 */
[----:B------:R-:W1:Y:S02]  /*38e0*/  LDG.E.U8 R164, desc[UR36][R2.64+0x48] ;  /* 0x0000482402a47981 */ /* 0x000e64000c1e1100 */
[----:B-1----:R-:W-:-:S05]  /*38f0*/  PRMT R11, R164, 0x8880, RZ ;  /* 0x00008880a40b7816 */ /* 0x002fca00000000ff */
[----:B------:R-:W-:-:S07]  /*3900*/  IMAD R10, R11, R152, RZ ;  /* 0x000000980b0a7224 */ /* 0x000fce00078e02ff */
.L_x_112:
[----:B------:R-:W-:Y:S05]  /*3910*/  BSYNC B1 ;  /* 0x0000000000017941 */ /* 0x000fea0003800000 */
.L_x_111:
[----:B-1----:R-:W-:Y:S01]  /*3920*/  @!P5 IMAD R11, R60, R153, R10 ;  /* 0x000000993c0bd224 */ /* 0x002fe200078e020a */
[----:B------:R-:W-:Y:S04]  /*3930*/  BSSY B1, `(.L_x_113) ;  /* 0x0000006000017945 */ /* 0x000fe80003800000 */
[----:B------:R1:W-:Y:S01]  /*3940*/  @!P5 STG.E.U8 desc[UR36][R4.64+0x48], R11 ;  /* 0x0000480b0400d986 */ /* 0x0003e2000c101124 */
[----:B------:R-:W-:Y:S05]  /*3950*/  @P2 BRA `(.L_x_114) ;  /* 0x00000000000c2947 */ /* 0x000fea0003800000 */
[----:B------:R-:W1:Y:S02]  /*3960*/  LDG.E.U8 R164, desc[UR36][R2.64+0x49] ;  /* 0x0000492402a47981 */ /* 0x000e64000c1e1100 */
[----:B-1----:R-:W-:-:S05]  /*3970*/  PRMT R11, R164, 0x8880, RZ ;  /* 0x00008880a40b7816 */ /* 0x002fca00000000ff */
[----:B------:R-:W-:-:S07]  /*3980*/  IMAD R10, R11, R152, RZ ;  /* 0x000000980b0a7224 */ /* 0x000fce00078e02ff */
.L_x_114:
[----:B------:R-:W-:Y:S05]  /*3990*/  BSYNC B1 ;  /* 0x0000000000017941 */ /* 0x000fea0003800000 */
.L_x_113:
        /* <DEDUP_REMOVED lines=11> */
.L_x_116:
[----:B------:R-:W-:Y:S05]  /*3a50*/  BSYNC B1 ;  /* 0x0000000000017941 */ /* 0x000fea0003800000 */
.L_x_115:
[----:B-1----:R-:W-:Y:S01]  /*3a60*/  @!P4 IMAD R11, R62, R153, R10 ;  /* 0x000000993e0bc224 */ /* 0x002fe200078e020a */
[----:B------:R-:W-:Y:S04]  /*3a70*/  BSSY B1, `(.L_x_117) ;  /* 0x0000006000017945 */ /* 0x000fe80003800000 */
[----:B------:R1:W-:Y:S01]  /*3a80*/  @!P4 STG.E.U8 desc[UR36][R6.64+0x48], R11 ;  /* 0x0000480b0600c986 */ /* 0x0003e2000c101124 */
[----:B------:R-:W-:Y:S05]  /*3a90*/  @P3 BRA `(.L_x_118) ;  /* 0x00000000000c3947 */ /* 0x000fea0003800000 */
[----:B------:R-:W1:Y:S02]  /*3aa0*/  LDG.E.U8 R164, desc[UR36][R8.64+0x49] ;  /* 0x0000492408a47981 */ /* 0x000e64000c1e1100 */
[----:B-1----:R-:W-:-:S05]  /*3ab0*/  PRMT R11, R164, 0x8880, RZ ;  /* 0x00008880a40b7816 */ /* 0x002fca00000000ff */
[----:B------:R-:W-:-:S07]  /*3ac0*/  IMAD R10, R11, R152, RZ ;  /* 0x000000980b0a7224 */ /* 0x000fce00078e02ff */
.L_x_118:
[----:B------:R-:W-:Y:S05]  /*3ad0*/  BSYNC B1 ;  /* 0x0000000000017941 */ /* 0x000fea0003800000 */
.L_x_117:
[----:B------:R-:W-:Y:S01]  /*3ae0*/  @!P3 IMAD R63, R63, R153, R10 ;  /* 0x000000993f3fb224 */ /* 0x000fe200078e020a */
[----:B------:R-:W-:Y:S04]  /*3af0*/  BSSY B1, `(.L_x_119) ;  /* 0x0000006000017945 */ /* 0x000fe80003800000 */
[----:B------:R0:W-:Y:S01]  /*3b00*/  @!P3 STG.E.U8 desc[UR36][R6.64+0x49], R63 ;  /* 0x0000493f0600b986 */ /* 0x0001e2000c101124 */
[----:B------:R-:W-:Y:S05]  /*3b10*/  @P5 BRA `(.L_x_120) ;  /* 0x00000000000c5947 */ /* 0x000fea0003800000 */
[----:B------:R-:W1:Y:S02]  /*3b20*/  LDG.E.U8 R164, desc[UR36][R2.64+0x50] ;  /* 0x0000502402a47981 */ /* 0x000e64000c1e1100 */
[----:B-1----:R-:W-:-:S05]  /*3b30*/  PRMT R11, R164, 0x8880, RZ ;  /* 0x00008880a40b7816 */ /* 0x002fca00000000ff */
[----:B------:R-:W-:-:S07]  /*3b40*/  IMAD R10, R11, R152, RZ ;  /* 0x000000980b0a7224 */ /* 0x000fce00078e02ff */
.L_x_120:
[----:B------:R-:W-:Y:S05]  /*3b50*/  BSYNC B1 ;  /* 0x0000000000017941 */ /* 0x000fea0003800000 */
.L_x_119:
[----:B-1----:R-:W-:Y:S01]  /*3b60*/  @!P5 IMAD R11, R64, R153, R10 ;  /* 0x00000099400bd224 */ /* 0x002fe200078e020a */
[----:B------:R-:W-:Y:S04]  /*3b70*/  BSSY B1, `(.L_x_121) ;  /* 0x0000006000017945 */ /* 0x000fe80003800000 */
[----:B------:R1:W-:Y:S01]  /*3b80*/  @!P5 STG.E.U8 desc[UR36][R4.64+0x50], R11 ;  /* 0x0000500b0400d986 */ /* 0x0003e2000c101124 */
[----:B------:R-:W-:Y:S05]  /*3b90*/  @P2 BRA `(.L_x_122) ;  /* 0x00000000000c2947 */ /* 0x000fea0003800000 */
[----:B------:R-:W1:Y:S02]  /*3ba0*/  LDG.E.U8 R164, desc[UR36][R2.64+0x51] ;  /* 0x0000512402a47981 */ /* 0x000e64000c1e1100 */
[----:B-1----:R-:W-:-:S05]  /*3bb0*/  PRMT R11, R164, 0x8880, RZ ;  /* 0x00008880a40b7816 */ /* 0x002fca00000000ff */
[----:B------:R-:W-:-:S07]  /*3bc0*/  IMAD R10, R11, R152, RZ ;  /* 0x000000980b0a7224 */ /* 0x000fce00078e02ff */
.L_x_122:
[----:B------:R-:W-:Y:S05]  /*3bd0*/  BSYNC B1 ;  /* 0x0000000000017941 */ /* 0x000fea0003800000 */
.L_x_121:
        /* <DEDUP_REMOVED lines=11> */
.L_x_124:
[----:B------:R-:W-:Y:S05]  /*3c90*/  BSYNC B1 ;  /* 0x0000000000017941 */ /* 0x000fea0003800000 */
.L_x_123:
[----:B-1----:R-:W-:Y:S01]  /*3ca0*/  @!P4 IMAD R11, R66, R153, R10 ;  /* 0x00000099420bc224 */ /* 0x002fe200078e020a */
[----:B------:R-:W-:Y:S04]  /*3cb0*/  BSSY B1, `(.L_x_125) ;  /* 0x0000006000017945 */ /* 0x000fe80003800000 */
[----:B------:R1:W-:Y:S01]  /*3cc0*/  @!P4 STG.E.U8 desc[UR36][R6.64+0x50], R11 ;  /* 0x0000500b0600c986 */ /* 0x0003e2000c101124 */
[----:B------:R-:W-:Y:S05]  /*3cd0*/  @P3 BRA `(.L_x_126) ;  /* 0x00000000000c3947 */ /* 0x000fea0003800000 */
[----:B------:R-:W1:Y:S02]  /*3ce0*/  LDG.E.U8 R164, desc[UR36][R8.64+0x51] ;  /* 0x0000512408a47981 */ /* 0x000e64000c1e1100 */
[----:B-1----:R-:W-:-:S05]  /*3cf0*/  PRMT R11, R164, 0x8880, RZ ;  /* 0x00008880a40b7816 */ /* 0x002fca00000000ff */
[----:B------:R-:W-:-:S07]  /*3d00*/  IMAD R10, R11, R152, RZ ;  /* 0x000000980b0a7224 */ /* 0x000fce00078e02ff */
.L_x_126:
[----:B------:R-:W-:Y:S05]  /*3d10*/  BSYNC B1 ;  /* 0x0000000000017941 */ /* 0x000fea0003800000 */
.L_x_125:
[----:B------:R-:W-:Y:S01]  /*3d20*/  @!P3 IMAD R67, R67, R153, R10 ;  /* 0x000000994343b224 */ /* 0x000fe200078e020a */
[----:B------:R-:W-:Y:S04]  /*3d30*/  BSSY B1, `(.L_x_127) ;  /* 0x0000006000017945 */ /* 0x000fe80003800000 */
[----:B------:R0:W-:Y:S01]  /*3d40*/  @!P3 STG.E.U8 desc[UR36][R6.64+0x51], R67 ;  /* 0x000051430600b986 */ /* 0x0001e2000c101124 */
[----:B------:R-:W-:Y:S05]  /*3d50*/  @P5 BRA `(.L_x_128) ;  /* 0x00000000000c5947 */ /* 0x000fea0003800000 */
[----:B------:R-:W1:Y:S02]  /*3d60*/  LDG.E.U8 R164, desc[UR36][R2.64+0x58] ;  /* 0x0000582402a47981 */ /* 0x000e64000c1e1100 */
[----:B-1----:R-:W-:-:S05]  /*3d70*/  PRMT R11, R164, 0x8880, RZ ;  /* 0x00008880a40b7816 */ /* 0x002fca00000000ff */
[----:B------:R-:W-:-:S07]  /*3d80*/  IMAD R10, R11, R152, RZ ;  /* 0x000000980b0a7224 */ /* 0x000fce00078e02ff */
.L_x_128:
[----:B------:R-:W-:Y:S05]  /*3d90*/  BSYNC B1 ;  /* 0x0000000000017941 */ /* 0x000fea0003800000 */
.L_x_127:
[----:B-1----:R-:W-:Y:S01]  /*3da0*/  @!P5 IMAD R11, R68, R153, R10 ;  /* 0x00000099440bd224 */ /* 0x002fe200078e020a */
[----:B------:R-:W-:Y:S04]  /*3db0*/  BSSY B1, `(.L_x_129) ;  /* 0x0000006000017945 */ /* 0x000fe80003800000 */
[----:B------:R1:W-:Y:S01]  /*3dc0*/  @!P5 STG.E.U8 desc[UR36][R4.64+0x58], R11 ;  /* 0x0000580b0400d986 */ /* 0x0003e2000c101124 */
[----:B------:R-:W-:Y:S05]  /*3dd0*/  @P2 BRA `(.L_x_130) ;  /* 0x00000000000c2947 */ /* 0x000fea0003800000 */
[----:B------:R-:W1:Y:S02]  /*3de0*/  LDG.E.U8 R164, desc[UR36][R2.64+0x59] ;  /* 0x0000592402a47981 */ /* 0x000e64000c1e1100 */
[----:B-1----:R-:W-:-:S05]  /*3df0*/  PRMT R11, R164, 0x8880, RZ ;  /* 0x00008880a40b7816 */ /* 0x002fca00000000ff */
[----:B------:R-:W-:-:S07]  /*3e00*/  IMAD R10, R11, R152, RZ ;  /* 0x000000980b0a7224 */ /* 0x000fce00078e02ff */
.L_x_130:
[----:B------:R-:W-:Y:S05]  /*3e10*/  BSYNC B1 ;  /* 0x0000000000017941 */ /* 0x000fea0003800000 */
.L_x_129:
        /* <DEDUP_REMOVED lines=11> */
.L_x_132:
[----:B------:R-:W-:Y:S05]  /*3ed0*/  BSYNC B1 ;  /* 0x0000000000017941 */ /* 0x000fea0003800000 */
.L_x_131:
[----:B-1----:R-:W-:Y:S01]  /*3ee0*/  @!P4 IMAD R11, R70, R153, R10 ;  /* 0x00000099460bc224 */ /* 0x002fe200078e020a */
[----:B------:R-:W-:Y:S04]  /*3ef0*/  BSSY B1, `(.L_x_133) ;  /* 0x0000006000017945 */ /* 0x000fe80003800000 */
[----:B------:R1:W-:Y:S01]  /*3f00*/  @!P4 STG.E.U8 desc[UR36][R6.64+0x58], R11 ;  /* 0x0000580b0600c986 */ /* 0x0003e2000c101124 */
[----:B------:R-:W-:Y:S05]  /*3f10*/  @P3 BRA `(.L_x_134) ;  /* 0x00000000000c3947 */ /* 0x000fea0003800000 */
[----:B------:R-:W1:Y:S02]  /*3f20*/  LDG.E.U8 R164, desc[UR36][R8.64+0x59] ;  /* 0x0000592408a47981 */ /* 0x000e64000c1e1100 */
[----:B-1----:R-:W-:-:S05]  /*3f30*/  PRMT R11, R164, 0x8880, RZ ;  /* 0x00008880a40b7816 */ /* 0x002fca00000000ff */
[----:B------:R-:W-:-:S07]  /*3f40*/  IMAD R10, R11, R152, RZ ;  /* 0x000000980b0a7224 */ /* 0x000fce00078e02ff */
.L_x_134:
[----:B------:R-:W-:Y:S05]  /*3f50*/  BSYNC B1 ;  /* 0x0000000000017941 */ /* 0x000fea0003800000 */
.L_x_133:
[----:B------:R-:W-:Y:S01]  /*3f60*/  @!P3 IMAD R71, R71, R153, R10 ;  /* 0x000000994747b224 */ /* 0x000fe200078e020a */
[----:B------:R-:W-:Y:S04]  /*3f70*/  BSSY B1, `(.L_x_135) ;  /* 0x0000006000017945 */ /* 0x000fe80003800000 */
[----:B------:R0:W-:Y:S01]  /*3f80*/  @!P3 STG.E.U8 desc[UR36][R6.64+0x59], R71 ;  /* 0x000059470600b986 */ /* 0x0001e2000c101124 */
[----:B------:R-:W-:Y:S05]  /*3f90*/  @P5 BRA `(.L_x_136) ;  /* 0x00000000000c5947 */ /* 0x000fea0003800000 */
[----:B------:R-:W1:Y:S02]  /*3fa0*/  LDG.E.U8 R164, desc[UR36][R2.64+0x60] ;  /* 0x0000602402a47981 */ /* 0x000e64000c1e1100 */
[----:B-1----:R-:W-:-:S05]  /*3fb0*/  PRMT R11, R164, 0x8880, RZ ;  /* 0x00008880a40b7816 */ /* 0x002fca00000000ff */
[----:B------:R-:W-:-:S07]  /*3fc0*/  IMAD R10, R11, R152, RZ ;  /* 0x000000980b0a7224 */ /* 0x000fce00078e02ff */
.L_x_136:
[----:B------:R-:W-:Y:S05]  /*3fd0*/  BSYNC B1 ;  /* 0x0000000000017941 */ /* 0x000fea0003800000 */
.L_x_135:
[----:B-1----:R-:W-:Y:S01]  /*3fe0*/  @!P5 IMAD R11, R72, R153, R10 ;  /* 0x00000099480bd224 */ /* 0x002fe200078e020a */
[----:B------:R-:W-:Y:S04]  /*3ff0*/  BSSY B1, `(.L_x_137) ;  /* 0x0000006000017945 */ /* 0x000fe80003800000 */
[----:B------:R1:W-:Y:S01]  /*4000*/  @!P5 STG.E.U8 desc[UR36][R4.64+0x60], R11 ;  /* 0x0000600b0400d986 */ /* 0x0003e2000c101124 */
[----:B------:R-:W-:Y:S05]  /*4010*/  @P2 BRA `(.L_x_138) ;  /* 0x00000000000c2947 */ /* 0x000fea0003800000 */
[----:B------:R-:W1:Y:S02]  /*4020*/  LDG.E.U8 R164, desc[UR36][R2.64+0x61] ;  /* 0x0000612402a47981 */ /* 0x000e64000c1e1100 */
[----:B-1----:R-:W-:-:S05]  /*4030*/  PRMT R11, R164, 0x8880, RZ ;  /* 0x00008880a40b7816 */ /* 0x002fca00000000ff */
[----:B------:R-:W-:-:S07]  /*4040*/  IMAD R10, R11, R152, RZ ;  /* 0x000000980b0a7224 */ /* 0x000fce00078e02ff */
.L_x_138:
[----:B------:R-:W-:Y:S05]  /*4050*/  BSYNC B1 ;  /* 0x0000000000017941 */ /* 0x000fea0003800000 */
.L_x_137:
        /* <DEDUP_REMOVED lines=11> */
.L_x_140:
[----:B------:R-:W-:Y:S05]  /*4110*/  BSYNC B1 ;  /* 0x0000000000017941 */ /* 0x000fea0003800000 */
.L_x_139:
[----:B-1----:R-:W-:Y:S01]  /*4120*/  @!P4 IMAD R11, R74, R153, R10 ;  /* 0x000000994a0bc224 */ /* 0x002fe200078e020a */
[----:B------:R-:W-:Y:S04]  /*4130*/  BSSY B1, `(.L_x_141) ;  /* 0x0000006000017945 */ /* 0x000fe80003800000 */
[----:B------:R1:W-:Y:S01]  /*4140*/  @!P4 STG.E.U8 desc[UR36][R6.64+0x60], R11 ;  /* 0x0000600b0600c986 */ /* 0x0003e2000c101124 */
[----:B------:R-:W-:Y:S05]  /*4150*/  @P3 BRA `(.L_x_142) ;  /* 0x00000000000c3947 */ /* 0x000fea0003800000 */
[----:B------:R-:W1:Y:S02]  /*4160*/  LDG.E.U8 R164, desc[UR36][R8.64+0x61] ;  /* 0x0000612408a47981 */ /* 0x000e64000c1e1100 */
[----:B-1----:R-:W-:-:S05]  /*4170*/  PRMT R11, R164, 0x8880, RZ ;  /* 0x00008880a40b7816 */ /* 0x002fca00000000ff */
[----:B------:R-:W-:-:S07]  /*4180*/  IMAD R10, R11, R152, RZ ;  /* 0x000000980b0a7224 */ /* 0x000fce00078e02ff */
.L_x_142:
[----:B------:R-:W-:Y:S05]  /*4190*/  BSYNC B1 ;  /* 0x0000000000017941 */ /* 0x000fea0003800000 */
.L_x_141:
[----:B------:R-:W-:Y:S01]  /*41a0*/  @!P3 IMAD R75, R75, R153, R10 ;  /* 0x000000994b4bb224 */ /* 0x000fe200078e020a */
[----:B------:R-:W-:Y:S04]  /*41b0*/  BSSY B1, `(.L_x_143) ;  /* 0x0000006000017945 */ /* 0x000fe80003800000 */
[----:B------:R0:W-:Y:S01]  /*41c0*/  @!P3 STG.E.U8 desc[UR36][R6.64+0x61], R75 ;  /* 0x0000614b0600b986 */ /* 0x0001e2000c101124 */
[----:B------:R-:W-:Y:S05]  /*41d0*/  @P5 BRA `(.L_x_144) ;  /* 0x00000000000c5947 */ /* 0x000fea0003800000 */
[----:B------:R-:W1:Y:S02]  /*41e0*/  LDG.E.U8 R164, desc[UR36][R2.64+0x68] ;  /* 0x0000682402a47981 */ /* 0x000e64000c1e1100 */
[----:B-1----:R-:W-:-:S05]  /*41f0*/  PRMT R11, R164, 0x8880, RZ ;  /* 0x00008880a40b7816 */ /* 0x002fca00000000ff */
[----:B------:R-:W-:-:S07]  /*4200*/  IMAD R10, R11, R152, RZ ;  /* 0x000000980b0a7224 */ /* 0x000fce00078e02ff */
.L_x_144:
[----:B------:R-:W-:Y:S05]  /*4210*/  BSYNC B1 ;  /* 0x0000000000017941 */ /* 0x000fea0003800000 */
.L_x_143:
[----:B-1----:R-:W-:Y:S01]  /*4220*/  @!P5 IMAD R11, R76, R153, R10 ;  /* 0x000000994c0bd224 */ /* 0x002fe200078e020a */
[----:B------:R-:W-:Y:S04]  /*4230*/  BSSY B1, `(.L_x_145) ;  /* 0x0000006000017945 */ /* 0x000fe80003800000 */
[----:B------:R1:W-:Y:S01]  /*4240*/  @!P5 STG.E.U8 desc[UR36][R4.64+0x68], R11 ;  /* 0x0000680b0400d986 */ /* 0x0003e2000c101124 */
[----:B------:R-:W-:Y:S05]  /*4250*/  @P2 BRA `(.L_x_146) ;  /* 0x00000000000c2947 */ /* 0x000fea0003800000 */
[----:B------:R-:W1:Y:S02]  /*4260*/  LDG.E.U8 R164, desc[UR36][R2.64+0x69] ;  /* 0x0000692402a47981 */ /* 0x000e64000c1e1100 */
[----:B-1----:R-:W-:-:S05]  /*4270*/  PRMT R11, R164, 0x8880, RZ ;  /* 0x00008880a40b7816 */ /* 0x002fca00000000ff */
[----:B------:R-:W-:-:S07]  /*4280*/  IMAD R10, R11, R152, RZ ;  /* 0x000000980b0a7224 */ /* 0x000fce00078e02ff */
.L_x_146:
[----:B------:R-:W-:Y:S05]  /*4290*/  BSYNC B1 ;  /* 0x0000000000017941 */ /* 0x000fea0003800000 */
.L_x_145:
        /* <DEDUP_REMOVED lines=11> */
.L_x_148:
[----:B------:R-:W-:Y:S05]  /*4350*/  BSYNC B1 ;  /* 0x0000000000017941 */ /* 0x000fea0003800000 */
.L_x_147:
[----:B-1----:R-:W-:Y:S01]  /*4360*/  @!P4 IMAD R11, R78, R153, R10 ;  /* 0x000000994e0bc224 */ /* 0x002fe200078e020a */
[----:B------:R-:W-:Y:S04]  /*4370*/  BSSY B1, `(.L_x_149) ;  /* 0x0000006000017945 */ /* 0x000fe80003800000 */
[----:B------:R1:W-:Y:S01]  /*4380*/  @!P4 STG.E.U8 desc[UR36][R6.64+0x68], R11 ;  /* 0x0000680b0600c986 */ /* 0x0003e2000c101124 */
[----:B------:R-:W-:Y:S05]  /*4390*/  @P3 BRA `(.L_x_150) ;  /* 0x00000000000c3947 */ /* 0x000fea0003800000 */
[----:B------:R-:W1:Y:S02]  /*43a0*/  LDG.E.U8 R164, desc[UR36][R8.64+0x69] ;  /* 0x0000692408a47981 */ /* 0x000e64000c1e1100 */
[----:B-1----:R-:W-:-:S05]  /*43b0*/  PRMT R11, R164, 0x8880, RZ ;  /* 0x00008880a40b7816 */ /* 0x002fca00000000ff */
[----:B------:R-:W-:-:S07]  /*43c0*/  IMAD R10, R11, R152, RZ ;  /* 0x000000980b0a7224 */ /* 0x000fce00078e02ff */
.L_x_150:
[----:B------:R-:W-:Y:S05]  /*43d0*/  BSYNC B1 ;  /* 0x0000000000017941 */ /* 0x000fea0003800000 */
.L_x_149:
[----:B------:R-:W-:Y:S01]  /*43e0*/  @!P3 IMAD R79, R79, R153, R10 ;  /* 0x000000994f4fb224 */ /* 0x000fe200078e020a */
[----:B------:R-:W-:Y:S04]  /*43f0*/  BSSY B1, `(.L_x_151) ;  /* 0x0000006000017945 */ /* 0x000fe80003800000 */
[----:B------:R0:W-:Y:S01]  /*4400*/  @!P3 STG.E.U8 desc[UR36][R6.64+0x69], R79 ;  /* 0x0000694f0600b986 */ /* 0x0001e2000c101124 */
[----:B------:R-:W-:Y:S05]  /*4410*/  @P5 BRA `(.L_x_152) ;  /* 0x00000000000c5947 */ /* 0x000fea0003800000 */
[----:B------:R-:W1:Y:S02]  /*4420*/  LDG.E.U8 R164, desc[UR36][R2.64+0x70] ;  /* 0x0000702402a47981 */ /* 0x000e64000c1e1100 */
[----:B-1----:R-:W-:-:S05]  /*4430*/  PRMT R11, R164, 0x8880, RZ ;  /* 0x00008880a40b7816 */ /* 0x002fca00000000ff */
[----:B------:R-:W-:-:S07]  /*4440*/  IMAD R10, R11, R152, RZ ;  /* 0x000000980b0a7224 */ /* 0x000fce00078e02ff */
.L_x_152:
[----:B------:R-:W-:Y:S05]  /*4450*/  BSYNC B1 ;  /* 0x0000000000017941 */ /* 0x000fea0003800000 */
.L_x_151:
[----:B-1----:R-:W-:Y:S01]  /*4460*/  @!P5 IMAD R11, R80, R153, R10 ;  /* 0x00000099500bd224 */ /* 0x002fe200078e020a */
[----:B------:R-:W-:Y:S04]  /*4470*/  BSSY B1, `(.L_x_153) ;  /* 0x0000006000017945 */ /* 0x000fe80003800000 */
[----:B------:R1:W-:Y:S01]  /*4480*/  @!P5 STG.E.U8 desc[UR36][R4.64+0x70], R11 ;  /* 0x0000700b0400d986 */ /* 0x0003e2000c101124 */
[----:B------:R-:W-:Y:S05]  /*4490*/  @P2 BRA `(.L_x_154) ;  /* 0x00000000000c2947 */ /* 0x000fea0003800000 */
[----:B------:R-:W1:Y:S02]  /*44a0*/  LDG.E.U8 R164, desc[UR36][R2.64+0x71] ;  /* 0x0000712402a47981 */ /* 0x000e64000c1e1100 */
[----:B-1----:R-:W-:-:S05]  /*44b0*/  PRMT R11, R164, 0x8880, RZ ;  /* 0x00008880a40b7816 */ /* 0x002fca00000000ff */
[----:B------:R-:W-:-:S07]  /*44c0*/  IMAD R10, R11, R152, RZ ;  /* 0x000000980b0a7224 */ /* 0x000fce00078e02ff */
.L_x_154:
[----:B------:R-:W-:Y:S05]  /*44d0*/  BSYNC B1 ;  /* 0x0000000000017941 */ /* 0x000fea0003800000 */
.L_x_153:
        /* <DEDUP_REMOVED lines=11> */
.L_x_156:
[----:B------:R-:W-:Y:S05]  /*4590*/  BSYNC B1 ;  /* 0x0000000000017941 */ /* 0x000fea0003800000 */
.L_x_155:
[----:B-1----:R-:W-:Y:S01]  /*45a0*/  @!P4 IMAD R11, R82, R153, R10 ;  /* 0x00000099520bc224 */ /* 0x002fe200078e020a */
[----:B------:R-:W-:Y:S04]  /*45b0*/  BSSY B1, `(.L_x_157) ;  /* 0x0000006000017945 */ /* 0x000fe80003800000 */
[----:B------:R1:W-:Y:S01]  /*45c0*/  @!P4 STG.E.U8 desc[UR36][R6.64+0x70], R11 ;  /* 0x0000700b0600c986 */ /* 0x0003e2000c101124 */
[----:B------:R-:W-:Y:S05]  /*45d0*/  @P3 BRA `(.L_x_158) ;  /* 0x00000000000c3947 */ /* 0x000fea0003800000 */
[----:B------:R-:W1:Y:S02]  /*45e0*/  LDG.E.U8 R164, desc[UR36][R8.64+0x71] ;  /* 0x0000712408a47981 */ /* 0x000e64000c1e1100 */
[----:B-1----:R-:W-:-:S05]  /*45f0*/  PRMT R11, R164, 0x8880, RZ ;  /* 0x00008880a40b7816 */ /* 0x002fca00000000ff */
[----:B------:R-:W-:-:S07]  /*4600*/  IMAD R10, R11, R152, RZ ;  /* 0x000000980b0a7224 */ /* 0x000fce00078e02ff */
.L_x_158:
[----:B------:R-:W-:Y:S05]  /*4610*/  BSYNC B1 ;  /* 0x0000000000017941 */ /* 0x000fea0003800000 */
.L_x_157:
[----:B------:R-:W-:Y:S01]  /*4620*/  @!P3 IMAD R83, R83, R153, R10 ;  /* 0x000000995353b224 */ /* 0x000fe200078e020a */
[----:B------:R-:W-:Y:S04]  /*4630*/  BSSY B1, `(.L_x_159) ;  /* 0x0000006000017945 */ /* 0x000fe80003800000 */
[----:B------:R0:W-:Y:S01]  /*4640*/  @!P3 STG.E.U8 desc[UR36][R6.64+0x71], R83 ;  /* 0x000071530600b986 */ /* 0x0001e2000c101124 */
[----:B------:R-:W-:Y:S05]  /*4650*/  @P5 BRA `(.L_x_160) ;  /* 0x00000000000c5947 */ /* 0x000fea0003800000 */
[----:B------:R-:W1:Y:S02]  /*4660*/  LDG.E.U8 R164, desc[UR36][R2.64+0x78] ;  /* 0x0000782402a47981 */ /* 0x000e64000c1e1100 */
[----:B-1----:R-:W-:-:S05]  /*4670*/  PRMT R11, R164, 0x8880, RZ ;  /* 0x00008880a40b7816 */ /* 0x002fca00000000ff */
[----:B------:R-:W-:-:S07]  /*4680*/  IMAD R10, R11, R152, RZ ;  /* 0x000000980b0a7224 */ /* 0x000fce00078e02ff */
.L_x_160:
[----:B------:R-:W-:Y:S05]  /*4690*/  BSYNC B1 ;  /* 0x0000000000017941 */ /* 0x000fea0003800000 */
.L_x_159:
[----:B-1----:R-:W-:Y:S01]  /*46a0*/  @!P5 IMAD R11, R84, R153, R10 ;  /* 0x00000099540bd224 */ /* 0x002fe200078e020a */
[----:B------:R-:W-:Y:S04]  /*46b0*/  BSSY B1, `(.L_x_161) ;  /* 0x0000006000017945 */ /* 0x000fe80003800000 */
[----:B------:R1:W-:Y:S01]  /*46c0*/  @!P5 STG.E.U8 desc[UR36][R4.64+0x78], R11 ;  /* 0x0000780b0400d986 */ /* 0x0003e2000c101124 */
[----:B------:R-:W-:Y:S05]  /*46d0*/  @P2 BRA `(.L_x_162) ;  /* 0x00000000000c2947 */ /* 0x000fea0003800000 */
[----:B------:R-:W1:Y:S02]  /*46e0*/  LDG.E.U8 R164, desc[UR36][R2.64+0x79] ;  /* 0x0000792402a47981 */ /* 0x000e64000c1e1100 */
[----:B-1----:R-:W-:-:S05]  /*46f0*/  PRMT R11, R164, 0x8880, RZ ;  /* 0x00008880a40b7816 */ /* 0x002fca00000000ff */
[----:B------:R-:W-:-:S07]  /*4700*/  IMAD R10, R11, R152, RZ ;  /* 0x000000980b0a7224 */ /* 0x000fce00078e02ff */
.L_x_162:
[----:B------:R-:W-:Y:S05]  /*4710*/  BSYNC B1 ;  /* 0x0000000000017941 */ /* 0x000fea0003800000 */
.L_x_161:
        /* <DEDUP_REMOVED lines=11> */
.L_x_164:
[----:B------:R-:W-:Y:S05]  /*47d0*/  BSYNC B1 ;  /* 0x0000000000017941 */ /* 0x000fea0003800000 */
.L_x_163:
[----:B-1----:R-:W-:Y:S01]  /*47e0*/  @!P4 IMAD R11, R86, R153, R10 ;  /* 0x00000099560bc224 */ /* 0x002fe200078e020a */
[----:B------:R-:W-:Y:S04]  /*47f0*/  BSSY B1, `(.L_x_165) ;  /* 0x0000006000017945 */ /* 0x000fe80003800000 */
[----:B------:R1:W-:Y:S01]  /*4800*/  @!P4 STG.E.U8 desc[UR36][R6.64+0x78], R11 ;  /* 0x0000780b0600c986 */ /* 0x0003e2000c101124 */
[----:B------:R-:W-:Y:S05]  /*4810*/  @P3 BRA `(.L_x_166) ;  /* 0x00000000000c3947 */ /* 0x000fea0003800000 */
[----:B------:R-:W1:Y:S02]  /*4820*/  LDG.E.U8 R164, desc[UR36][R8.64+0x79] ;  /* 0x0000792408a47981 */ /* 0x000e64000c1e1100 */
[----:B-1----:R-:W-:-:S05]  /*4830*/  PRMT R11, R164, 0x8880, RZ ;  /* 0x00008880a40b7816 */ /* 0x002fca00000000ff */
[----:B------:R-:W-:-:S07]  /*4840*/  IMAD R10, R11, R152, RZ ;  /* 0x000000980b0a7224 */ /* 0x000fce00078e02ff */
.L_x_166:
[----:B------:R-:W-:Y:S05]  /*4850*/  BSYNC B1 ;  /* 0x0000000000017941 */ /* 0x000fea0003800000 */
.L_x_165:
[----:B------:R-:W-:Y:S01]  /*4860*/  @!P3 IMAD R87, R87, R153, R10 ;  /* 0x000000995757b224 */ /* 0x000fe200078e020a */
[----:B------:R-:W-:Y:S04]  /*4870*/  BSSY B1, `(.L_x_167) ;  /* 0x0000006000017945 */ /* 0x000fe80003800000 */
[----:B------:R0:W-:Y:S01]  /*4880*/  @!P3 STG.E.U8 desc[UR36][R6.64+0x79], R87 ;  /* 0x000079570600b986 */ /* 0x0001e2000c101124 */
[----:B------:R-:W-:Y:S05]  /*4890*/  @P5 BRA `(.L_x_168) ;  /* 0x00000000000c5947 */ /* 0x000fea0003800000 */
[----:B------:R-:W1:Y:S02]  /*48a0*/  LDG.E.U8 R164, desc[UR36][R2.64+0x80] ;  /* 0x0000802402a47981 */ /* 0x000e64000c1e1100 */
[----:B-1----:R-:W-:-:S05]  /*48b0*/  PRMT R11, R164, 0x8880, RZ ;  /* 0x00008880a40b7816 */ /* 0x002fca00000000ff */
[----:B------:R-:W-:-:S07]  /*48c0*/  IMAD R10, R11, R152, RZ ;  /* 0x000000980b0a7224 */ /* 0x000fce00078e02ff */
.L_x_168:
[----:B------:R-:W-:Y:S05]  /*48d0*/  BSYNC B1 ;  /* 0x0000000000017941 */ /* 0x000fea0003800000 */
.L_x_167:
[----:B-1----:R-:W-:Y:S01]  /*48e0*/  @!P5 IMAD R11, R88, R153, R10 ;  /* 0x00000099580bd224 */ /* 0x002fe200078e020a */
[----:B------:R-:W-:Y:S04]  /*48f0*/  BSSY B1, `(.L_x_169) ;  /* 0x0000006000017945 */ /* 0x000fe80003800000 */
[----:B------:R1:W-:Y:S01]  /*4900*/  @!P5 STG.E.U8 desc[UR36][R4.64+0x80], R11 ;  /* 0x0000800b0400d986 */ /* 0x0003e2000c101124 */
[----:B------:R-:W-:Y:S05]  /*4910*/  @P2 BRA `(.L_x_170) ;  /* 0x00000000000c2947 */ /* 0x000fea0003800000 */
[----:B------:R-:W1:Y:S02]  /*4920*/  LDG.E.U8 R164, desc[UR36][R2.64+0x81] ;  /* 0x0000812402a47981 */ /* 0x000e64000c1e1100 */
[----:B-1----:R-:W-:-:S05]  /*4930*/  PRMT R11, R164, 0x8880, RZ ;  /* 0x00008880a40b7816 */ /* 0x002fca00000000ff */
[----:B------:R-:W-:-:S07]  /*4940*/  IMAD R10, R11, R152, RZ ;  /* 0x000000980b0a7224 */ /* 0x000fce00078e02ff */
.L_x_170:
[----:B------:R-:W-:Y:S05]  /*4950*/  BSYNC B1 ;  /* 0x0000000000017941 */ /* 0x000fea0003800000 */
.L_x_169:
        /* <DEDUP_REMOVED lines=11> */
.L_x_172:
[----:B------:R-:W-:Y:S05]  /*4a10*/  BSYNC B1 ;  /* 0x0000000000017941 */ /* 0x000fea0003800000 */
.L_x_171:
[----:B-1----:R-:W-:Y:S01]  /*4a20*/  @!P4 IMAD R11, R90, R153, R10 ;  /* 0x000000995a0bc224 */ /* 0x002fe200078e020a */
[----:B------:R-:W-:Y:S04]  /*4a30*/  BSSY B1, `(.L_x_173) ;  /* 0x0000006000017945 */ /* 0x000fe80003800000 */
[----:B------:R1:W-:Y:S01]  /*4a40*/  @!P4 STG.E.U8 desc[UR36][R6.64+0x80], R11 ;  /* 0x0000800b0600c986 */ /* 0x0003e2000c101124 */
[----:B------:R-:W-:Y:S05]  /*4a50*/  @P3 BRA `(.L_x_174) ;  /* 0x00000000000c3947 */ /* 0x000fea0003800000 */
[----:B------:R-:W1:Y:S02]  /*4a60*/  LDG.E.U8 R164, desc[UR36][R8.64+0x81] ;  /* 0x0000812408a47981 */ /* 0x000e64000c1e1100 */
[----:B-1----:R-:W-:-:S05]  /*4a70*/  PRMT R11, R164, 0x8880, RZ ;  /* 0x00008880a40b7816 */ /* 0x002fca00000000ff */
[----:B------:R-:W-:-:S07]  /*4a80*/  IMAD R10, R11, R152, RZ ;  /* 0x000000980b0a7224 */ /* 0x000fce00078e02ff */
.L_x_174:
[----:B------:R-:W-:Y:S05]  /*4a90*/  BSYNC B1 ;  /* 0x0000000000017941 */ /* 0x000fea0003800000 */
.L_x_173:
[----:B------:R-:W-:Y:S01]  /*4aa0*/  @!P3 IMAD R91, R91, R153, R10 ;  /* 0x000000995b5bb224 */ /* 0x000fe200078e020a */
[----:B------:R-:W-:Y:S04]  /*4ab0*/  BSSY B1, `(.L_x_175) ;  /* 0x0000006000017945 */ /* 0x000fe80003800000 */
[----:B------:R0:W-:Y:S01]  /*4ac0*/  @!P3 STG.E.U8 desc[UR36][R6.64+0x81], R91 ;  /* 0x0000815b0600b986 */ /* 0x0001e2000c101124 */
[----:B------:R-:W-:Y:S05]  /*4ad0*/  @P5 BRA `(.L_x_176) ;  /* 0x00000000000c5947 */ /* 0x000fea0003800000 */
[----:B------:R-:W1:Y:S02]  /*4ae0*/  LDG.E.U8 R164, desc[UR36][R2.64+0x88] ;  /* 0x0000882402a47981 */ /* 0x000e64000c1e1100 */
[----:B-1----:R-:W-:-:S05]  /*4af0*/  PRMT R11, R164, 0x8880, RZ ;  /* 0x00008880a40b7816 */ /* 0x002fca00000000ff */
[----:B------:R-:W-:-:S07]  /*4b00*/  IMAD R10, R11, R152, RZ ;  /* 0x000000980b0a7224 */ /* 0x000fce00078e02ff */
.L_x_176:
[----:B------:R-:W-:Y:S05]  /*4b10*/  BSYNC B1 ;  /* 0x0000000000017941 */ /* 0x000fea0003800000 */
.L_x_175:
[----:B-1----:R-:W-:Y:S01]  /*4b20*/  @!P5 IMAD R11, R92, R153, R10 ;  /* 0x000000995c0bd224 */ /* 0x002fe200078e020a */
[----:B------:R-:W-:Y:S04]  /*4b30*/  BSSY B1, `(.L_x_177) ;  /* 0x0000006000017945 */ /* 0x000fe80003800000 */
[----:B------:R1:W-:Y:S01]  /*4b40*/  @!P5 STG.E.U8 desc[UR36][R4.64+0x88], R11 ;  /* 0x0000880b0400d986 */ /* 0x0003e2000c101124 */
[----:B------:R-:W-:Y:S05]  /*4b50*/  @P2 BRA `(.L_x_178) ;  /* 0x00000000000c2947 */ /* 0x000fea0003800000 */
[----:B------:R-:W1:Y:S02]  /*4b60*/  LDG.E.U8 R164, desc[UR36][R2.64+0x89] ;  /* 0x0000892402a47981 */ /* 0x000e64000c1e1100 */
[----:B-1----:R-:W-:-:S05]  /*4b70*/  PRMT R11, R164, 0x8880, RZ ;  /* 0x00008880a40b7816 */ /* 0x002fca00000000ff */
[----:B------:R-:W-:-:S07]  /*4b80*/  IMAD R10, R11, R152, RZ ;  /* 0x000000980b0a7224 */ /* 0x000fce00078e02ff */
.L_x_178:
[----:B------:R-:W-:Y:S05]  /*4b90*/  BSYNC B1 ;  /* 0x0000000000017941 */ /* 0x000fea0003800000 */
.L_x_177:
        /* <DEDUP_REMOVED lines=11> */
.L_x_180:
[----:B------:R-:W-:Y:S05]  /*4c50*/  BSYNC B1 ;  /* 0x0000000000017941 */ /* 0x000fea0003800000 */
.L_x_179:
[----:B-1----:R-:W-:Y:S01]  /*4c60*/  @!P4 IMAD R11, R94, R153, R10 ;  /* 0x000000995e0bc224 */ /* 0x002fe200078e020a */
[----:B------:R-:W-:Y:S04]  /*4c70*/  BSSY B1, `(.L_x_181) ;  /* 0x0000006000017945 */ /* 0x000fe80003800000 */
[----:B------:R1:W-:Y:S01]  /*4c80*/  @!P4 STG.E.U8 desc[UR36][R6.64+0x88], R11 ;  /* 0x0000880b0600c986 */ /* 0x0003e2000c101124 */
[----:B------:R-:W-:Y:S05]  /*4c90*/  @P3 BRA `(.L_x_182) ;  /* 0x00000000000c3947 */ /* 0x000fea0003800000 */
[----:B------:R-:W1:Y:S02]  /*4ca0*/  LDG.E.U8 R164, desc[UR36][R8.64+0x89] ;  /* 0x0000892408a47981 */ /* 0x000e64000c1e1100 */
[----:B-1----:R-:W-:-:S05]  /*4cb0*/  PRMT R11, R164, 0x8880, RZ ;  /* 0x00008880a40b7816 */ /* 0x002fca00000000ff */
[----:B------:R-:W-:-:S07]  /*4cc0*/  IMAD R10, R11, R152, RZ ;  /* 0x000000980b0a7224 */ /* 0x000fce00078e02ff */
.L_x_182:
[----:B------:R-:W-:Y:S05]  /*4cd0*/  BSYNC B1 ;  /* 0x0000000000017941 */ /* 0x000fea0003800000 */
.L_x_181:
[----:B------:R-:W-:Y:S01]  /*4ce0*/  @!P3 IMAD R95, R95, R153, R10 ;  /* 0x000000995f5fb224 */ /* 0x000fe200078e020a */
[----:B------:R-:W-:Y:S04]  /*4cf0*/  BSSY B1, `(.L_x_183) ;  /* 0x0000006000017945 */ /* 0x000fe80003800000 */
[----:B------:R0:W-:Y:S01]  /*4d00*/  @!P3 STG.E.U8 desc[UR36][R6.64+0x89], R95 ;  /* 0x0000895f0600b986 */ /* 0x0001e2000c101124 */
[----:B------:R-:W-:Y:S05]  /*4d10*/  @P5 BRA `(.L_x_184) ;  /* 0x00000000000c5947 */ /* 0x000fea0003800000 */
[----:B------:R-:W1:Y:S02]  /*4d20*/  LDG.E.U8 R164, desc[UR36][R2.64+0x90] ;  /* 0x0000902402a47981 */ /* 0x000e64000c1e1100 */
[----:B-1----:R-:W-:-:S05]  /*4d30*/  PRMT R11, R164, 0x8880, RZ ;  /* 0x00008880a40b7816 */ /* 0x002fca00000000ff */
[----:B------:R-:W-:-:S07]  /*4d40*/  IMAD R10, R11, R152, RZ ;  /* 0x000000980b0a7224 */ /* 0x000fce00078e02ff */
.L_x_184:
[----:B------:R-:W-:Y:S05]  /*4d50*/  BSYNC B1 ;  /* 0x0000000000017941 */ /* 0x000fea0003800000 */
.L_x_183:
[----:B-1----:R-:W-:Y:S01]  /*4d60*/  @!P5 IMAD R11, R96, R153, R10 ;  /* 0x00000099600bd224 */ /* 0x002fe200078e020a */
[----:B------:R-:W-:Y:S04]  /*4d70*/  BSSY B1, `(.L_x_185) ;  /* 0x0000006000017945 */ /* 0x000fe80003800000 */
[----:B------:R1:W-:Y:S01]  /*4d80*/  @!P5 STG.E.U8 desc[UR36][R4.64+0x90], R11 ;  /* 0x0000900b0400d986 */ /* 0x0003e2000c101124 */
[----:B------:R-:W-:Y:S05]  /*4d90*/  @P2 BRA `(.L_x_186) ;  /* 0x00000000000c2947 */ /* 0x000fea0003800000 */
[----:B------:R-:W1:Y:S02]  /*4da0*/  LDG.E.U8 R164, desc[UR36][R2.64+0x91] ;  /* 0x0000912402a47981 */ /* 0x000e64000c1e1100 */
[----:B-1----:R-:W-:-:S05]  /*4db0*/  PRMT R11, R164, 0x8880, RZ ;  /* 0x00008880a40b7816 */ /* 0x002fca00000000ff */
[----:B------:R-:W-:-:S07]  /*4dc0*/  IMAD R10, R11, R152, RZ ;  /* 0x000000980b0a7224 */ /* 0x000fce00078e02ff */
.L_x_186:
[----:B------:R-:W-:Y:S05]  /*4dd0*/  BSYNC B1 ;  /* 0x0000000000017941 */ /* 0x000fea0003800000 */
.L_x_185:
        /* <DEDUP_REMOVED lines=11> */
.L_x_188:
[----:B------:R-:W-:Y:S05]  /*4e90*/  BSYNC B1 ;  /* 0x0000000000017941 */ /* 0x000fea0003800000 */
.L_x_187:
[----:B-1----:R-:W-:Y:S01]  /*4ea0*/  @!P4 IMAD R11, R98, R153, R10 ;  /* 0x00000099620bc224 */ /* 0x002fe200078e020a */
[----:B------:R-:W-:Y:S04]  /*4eb0*/  BSSY B1, `(.L_x_189) ;  /* 0x0000006000017945 */ /* 0x000fe80003800000 */
[----:B------:R1:W-:Y:S01]  /*4ec0*/  @!P4 STG.E.U8 desc[UR36][R6.64+0x90], R11 ;  /* 0x0000900b0600c986 */ /* 0x0003e2000c101124 */
[----:B------:R-:W-:Y:S05]  /*4ed0*/  @P3 BRA `(.L_x_190) ;  /* 0x00000000000c3947 */ /* 0x000fea0003800000 */
[----:B------:R-:W1:Y:S02]  /*4ee0*/  LDG.E.U8 R164, desc[UR36][R8.64+0x91] ;  /* 0x0000912408a47981 */ /* 0x000e64000c1e1100 */
[----:B-1----:R-:W-:-:S05]  /*4ef0*/  PRMT R11, R164, 0x8880, RZ ;  /* 0x00008880a40b7816 */ /* 0x002fca00000000ff */
[----:B------:R-:W-:-:S07]  /*4f00*/  IMAD R10, R11, R152, RZ ;  /* 0x000000980b0a7224 */ /* 0x000fce00078e02ff */
.L_x_190:
[----:B------:R-:W-:Y:S05]  /*4f10*/  BSYNC B1 ;  /* 0x0000000000017941 */ /* 0x000fea0003800000 */
.L_x_189:
[----:B------:R-:W-:Y:S01]  /*4f20*/  @!P3 IMAD R99, R99, R153, R10 ;  /* 0x000000996363b224 */ /* 0x000fe200078e020a */
[----:B------:R-:W-:Y:S04]  /*4f30*/  BSSY B1, `(.L_x_191) ;  /* 0x0000006000017945 */ /* 0x000fe80003800000 */
[----:B------:R0:W-:Y:S01]  /*4f40*/  @!P3 STG.E.U8 desc[UR36][R6.64+0x91], R99 ;  /* 0x000091630600b986 */ /* 0x0001e2000c101124 */
[----:B------:R-:W-:Y:S05]  /*4f50*/  @P5 BRA `(.L_x_192) ;  /* 0x00000000000c5947 */ /* 0x000fea0003800000 */
[----:B------:R-:W1:Y:S02]  /*4f60*/  LDG.E.U8 R164, desc[UR36][R2.64+0x98] ;  /* 0x0000982402a47981 */ /* 0x000e64000c1e1100 */
[----:B-1----:R-:W-:-:S05]  /*4f70*/  PRMT R11, R164, 0x8880, RZ ;  /* 0x00008880a40b7816 */ /* 0x002fca00000000ff */
[----:B------:R-:W-:-:S07]  /*4f80*/  IMAD R10, R11, R152, RZ ;  /* 0x000000980b0a7224 */ /* 0x000fce00078e02ff */
.L_x_192:
[----:B------:R-:W-:Y:S05]  /*4f90*/  BSYNC B1 ;  /* 0x0000000000017941 */ /* 0x000fea0003800000 */
.L_x_191:
[----:B-1----:R-:W-:Y:S01]  /*4fa0*/  @!P5 IMAD R11, R100, R153, R10 ;  /* 0x00000099640bd224 */ /* 0x002fe200078e020a */
[----:B------:R-:W-:Y:S04]  /*4fb0*/  BSSY B1, `(.L_x_193) ;  /* 0x0000006000017945 */ /* 0x000fe80003800000 */
[----:B------:R1:W-:Y:S01]  /*4fc0*/  @!P5 STG.E.U8 desc[UR36][R4.64+0x98], R11 ;  /* 0x0000980b0400d986 */ /* 0x0003e2000c101124 */
[----:B------:R-:W-:Y:S05]  /*4fd0*/  @P2 BRA `(.L_x_194) ;  /* 0x00000000000c2947 */ /* 0x000fea0003800000 */
[----:B------:R-:W1:Y:S02]  /*4fe0*/  LDG.E.U8 R164, desc[UR36][R2.64+0x99] ;  /* 0x0000992402a47981 */ /* 0x000e64000c1e1100 */
[----:B-1----:R-:W-:-:S05]  /*4ff0*/  PRMT R11, R164, 0x8880, RZ ;  /* 0x00008880a40b7816 */ /* 0x002fca00000000ff */
[----:B------:R-:W-:-:S07]  /*5000*/  IMAD R10, R11, R152, RZ ;  /* 0x000000980b0a7224 */ /* 0x000fce00078e02ff */
.L_x_194:
[----:B------:R-:W-:Y:S05]  /*5010*/  BSYNC B1 ;  /* 0x0000000000017941 */ /* 0x000fea0003800000 */
.L_x_193:
        /* <DEDUP_REMOVED lines=11> */
.L_x_196:
[----:B------:R-:W-:Y:S05]  /*50d0*/  BSYNC B1 ;  /* 0x0000000000017941 */ /* 0x000fea0003800000 */
.L_x_195:
[----:B-1----:R-:W-:Y:S01]  /*50e0*/  @!P4 IMAD R11, R102, R153, R10 ;  /* 0x00000099660bc224 */ /* 0x002fe200078e020a */
[----:B------:R-:W-:Y:S04]  /*50f0*/  BSSY B1, `(.L_x_197) ;  /* 0x0000006000017945 */ /* 0x000fe80003800000 */
[----:B------:R1:W-:Y:S01]  /*5100*/  @!P4 STG.E.U8 desc[UR36][R6.64+0x98], R11 ;  /* 0x0000980b0600c986 */ /* 0x0003e2000c101124 */
[----:B------:R-:W-:Y:S05]  /*5110*/  @P3 BRA `(.L_x_198) ;  /* 0x00000000000c3947 */ /* 0x000fea0003800000 */
[----:B------:R-:W1:Y:S02]  /*5120*/  LDG.E.U8 R164, desc[UR36][R8.64+0x99] ;  /* 0x0000992408a47981 */ /* 0x000e64000c1e1100 */
[----:B-1----:R-:W-:-:S05]  /*5130*/  PRMT R11, R164, 0x8880, RZ ;  /* 0x00008880a40b7816 */ /* 0x002fca00000000ff */
[----:B------:R-:W-:-:S07]  /*5140*/  IMAD R10, R11, R152, RZ ;  /* 0x000000980b0a7224 */ /* 0x000fce00078e02ff */
.L_x_198:
[----:B------:R-:W-:Y:S05]  /*5150*/  BSYNC B1 ;  /* 0x0000000000017941 */ /* 0x000fea0003800000 */
.L_x_197:
[----:B------:R-:W-:Y:S01]  /*5160*/  @!P3 IMAD R103, R103, R153, R10 ;  /* 0x000000996767b224 */ /* 0x000fe200078e020a */
[----:B------:R-:W-:Y:S04]  /*5170*/  BSSY B1, `(.L_x_199) ;  /* 0x0000006000017945 */ /* 0x000fe80003800000 */
[----:B------:R0:W-:Y:S01]  /*5180*/  @!P3 STG.E.U8 desc[UR36][R6.64+0x99], R103 ;  /* 0x000099670600b986 */ /* 0x0001e2000c101124 */
[----:B------:R-:W-:Y:S05]  /*5190*/  @P5 BRA `(.L_x_200) ;  /* 0x00000000000c5947 */ /* 0x000fea0003800000 */
[----:B------:R-:W1:Y:S02]  /*51a0*/  LDG.E.U8 R164, desc[UR36][R2.64+0xa0] ;  /* 0x0000a02402a47981 */ /* 0x000e64000c1e1100 */
[----:B-1----:R-:W-:-:S05]  /*51b0*/  PRMT R11, R164, 0x8880, RZ ;  /* 0x00008880a40b7816 */ /* 0x002fca00000000ff */
[----:B------:R-:W-:-:S07]  /*51c0*/  IMAD R10, R11, R152, RZ ;  /* 0x000000980b0a7224 */ /* 0x000fce00078e02ff */
.L_x_200:
[----:B------:R-:W-:Y:S05]  /*51d0*/  BSYNC B1 ;  /* 0x0000000000017941 */ /* 0x000fea0003800000 */
.L_x_199:
[----:B-1----:R-:W-:Y:S01]  /*51e0*/  @!P5 IMAD R11, R104, R153, R10 ;  /* 0x00000099680bd224 */ /* 0x002fe200078e020a */
[----:B------:R-:W-:Y:S04]  /*51f0*/  BSSY B1, `(.L_x_201) ;  /* 0x0000006000017945 */ /* 0x000fe80003800000 */
[----:B------:R1:W-:Y:S01]  /*5200*/  @!P5 STG.E.U8 desc[UR36][R4.64+0xa0], R11 ;  /* 0x0000a00b0400d986 */ /* 0x0003e2000c101124 */
[----:B------:R-:W-:Y:S05]  /*5210*/  @P2 BRA `(.L_x_202) ;  /* 0x00000000000c2947 */ /* 0x000fea0003800000 */
[----:B------:R-:W1:Y:S02]  /*5220*/  LDG.E.U8 R164, desc[UR36][R2.64+0xa1] ;  /* 0x0000a12402a47981 */ /* 0x000e64000c1e1100 */
[----:B-1----:R-:W-:-:S05]  /*5230*/  PRMT R11, R164, 0x8880, RZ ;  /* 0x00008880a40b7816 */ /* 0x002fca00000000ff */
[----:B------:R-:W-:-:S07]  /*5240*/  IMAD R10, R11, R152, RZ ;  /* 0x000000980b0a7224 */ /* 0x000fce00078e02ff */
.L_x_202:
[----:B------:R-:W-:Y:S05]  /*5250*/  BSYNC B1 ;  /* 0x0000000000017941 */ /* 0x000fea0003800000 */
.L_x_201:
        /* <DEDUP_REMOVED lines=11> */
.L_x_204:
[----:B------:R-:W-:Y:S05]  /*5310*/  BSYNC B1 ;  /* 0x0000000000017941 */ /* 0x000fea0003800000 */
.L_x_203:
[----:B-1----:R-:W-:Y:S01]  /*5320*/  @!P4 IMAD R11, R106, R153, R10 ;  /* 0x000000996a0bc224 */ /* 0x002fe200078e020a */
[----:B------:R-:W-:Y:S04]  /*5330*/  BSSY B1, `(.L_x_205) ;  /* 0x0000006000017945 */ /* 0x000fe80003800000 */
[----:B------:R1:W-:Y:S01]  /*5340*/  @!P4 STG.E.U8 desc[UR36][R6.64+0xa0], R11 ;  /* 0x0000a00b0600c986 */ /* 0x0003e2000c101124 */
[----:B------:R-:W-:Y:S05]  /*5350*/  @P3 BRA `(.L_x_206) ;  /* 0x00000000000c3947 */ /* 0x000fea0003800000 */
[----:B------:R-:W1:Y:S02]  /*5360*/  LDG.E.U8 R164, desc[UR36][R8.64+0xa1] ;  /* 0x0000a12408a47981 */ /* 0x000e64000c1e1100 */
[----:B-1----:R-:W-:-:S05]  /*5370*/  PRMT R11, R164, 0x8880, RZ ;  /* 0x00008880a40b7816 */ /* 0x002fca00000000ff */
[----:B------:R-:W-:-:S07]  /*5380*/  IMAD R10, R11, R152, RZ ;  /* 0x000000980b0a7224 */ /* 0x000fce00078e02ff */
.L_x_206:
[----:B------:R-:W-:Y:S05]  /*5390*/  BSYNC B1 ;  /* 0x0000000000017941 */ /* 0x000fea0003800000 */
.L_x_205:
[----:B------:R-:W-:Y:S01]  /*53a0*/  @!P3 IMAD R107, R107, R153, R10 ;  /* 0x000000996b6bb224 */ /* 0x000fe200078e020a */
[----:B------:R-:W-:Y:S04]  /*53b0*/  BSSY B1, `(.L_x_207) ;  /* 0x0000006000017945 */ /* 0x000fe80003800000 */
[----:B------:R0:W-:Y:S01]  /*53c0*/  @!P3 STG.E.U8 desc[UR36][R6.64+0xa1], R107 ;  /* 0x0000a16b0600b986 */ /* 0x0001e2000c101124 */
[----:B------:R-:W-:Y:S05]  /*53d0*/  @P5 BRA `(.L_x_208) ;  /* 0x00000000000c5947 */ /* 0x000fea0003800000 */
[----:B------:R-:W1:Y:S02]  /*53e0*/  LDG.E.U8 R164, desc[UR36][R2.64+0xa8] ;  /* 0x0000a82402a47981 */ /* 0x000e64000c1e1100 */
[----:B-1----:R-:W-:-:S05]  /*53f0*/  PRMT R11, R164, 0x8880, RZ ;  /* 0x00008880a40b7816 */ /* 0x002fca00000000ff */
[----:B------:R-:W-:-:S07]  /*5400*/  IMAD R10, R11, R152, RZ ;  /* 0x000000980b0a7224 */ /* 0x000fce00078e02ff */
.L_x_208:
[----:B------:R-:W-:Y:S05]  /*5410*/  BSYNC B1 ;  /* 0x0000000000017941 */ /* 0x000fea0003800000 */
.L_x_207:
[----:B-1----:R-:W-:Y:S01]  /*5420*/  @!P5 IMAD R11, R108, R153, R10 ;  /* 0x000000996c0bd224 */ /* 0x002fe200078e020a */
[----:B------:R-:W-:Y:S04]  /*5430*/  BSSY B1, `(.L_x_209) ;  /* 0x0000006000017945 */ /* 0x000fe80003800000 */
[----:B------:R1:W-:Y:S01]  /*5440*/  @!P5 STG.E.U8 desc[UR36][R4.64+0xa8], R11 ;  /* 0x0000a80b0400d986 */ /* 0x0003e2000c101124 */
[----:B------:R-:W-:Y:S05]  /*5450*/  @P2 BRA `(.L_x_210) ;  /* 0x00000000000c2947 */ /* 0x000fea0003800000 */
[----:B------:R-:W1:Y:S02]  /*5460*/  LDG.E.U8 R164, desc[UR36][R2.64+0xa9] ;  /* 0x0000a92402a47981 */ /* 0x000e64000c1e1100 */
[----:B-1----:R-:W-:-:S05]  /*5470*/  PRMT R11, R164, 0x8880, RZ ;  /* 0x00008880a40b7816 */ /* 0x002fca00000000ff */
[----:B------:R-:W-:-:S07]  /*5480*/  IMAD R10, R11, R152, RZ ;  /* 0x000000980b0a7224 */ /* 0x000fce00078e02ff */
.L_x_210:
[----:B------:R-:W-:Y:S05]  /*5490*/  BSYNC B1 ;  /* 0x0000000000017941 */ /* 0x000fea0003800000 */
.L_x_209:
        /* <DEDUP_REMOVED lines=11> */
.L_x_212:
[----:B------:R-:W-:Y:S05]  /*5550*/  BSYNC B1 ;  /* 0x0000000000017941 */ /* 0x000fea0003800000 */
.L_x_211:
[----:B-1----:R-:W-:Y:S01]  /*5560*/  @!P4 IMAD R11, R110, R153, R10 ;  /* 0x000000996e0bc224 */ /* 0x002fe200078e020a */
[----:B------:R-:W-:Y:S04]  /*5570*/  BSSY B1, `(.L_x_213) ;  /* 0x0000006000017945 */ /* 0x000fe80003800000 */
[----:B------:R1:W-:Y:S01]  /*5580*/  @!P4 STG.E.U8 desc[UR36][R6.64+0xa8], R11 ;  /* 0x0000a80b0600c986 */ /* 0x0003e2000c101124 */
[----:B------:R-:W-:Y:S05]  /*5590*/  @P3 BRA `(.L_x_214) ;  /* 0x00000000000c3947 */ /* 0x000fea0003800000 */
[----:B------:R-:W1:Y:S02]  /*55a0*/  LDG.E.U8 R164, desc[UR36][R8.64+0xa9] ;  /* 0x0000a92408a47981 */ /* 0x000e64000c1e1100 */
[----:B-1----:R-:W-:-:S05]  /*55b0*/  PRMT R11, R164, 0x8880, RZ ;  /* 0x00008880a40b7816 */ /* 0x002fca00000000ff */
[----:B------:R-:W-:-:S07]  /*55c0*/  IMAD R10, R11, R152, RZ ;  /* 0x000000980b0a7224 */ /* 0x000fce00078e02ff */
.L_x_214:
[----:B------:R-:W-:Y:S05]  /*55d0*/  BSYNC B1 ;  /* 0x0000000000017941 */ /* 0x000fea0003800000 */
.L_x_213:
[----:B------:R-:W-:Y:S01]  /*55e0*/  @!P3 IMAD R111, R111, R153, R10 ;  /* 0x000000996f6fb224 */ /* 0x000fe200078e020a */
[----:B------:R-:W-:Y:S04]  /*55f0*/  BSSY B1, `(.L_x_215) ;  /* 0x0000006000017945 */ /* 0x000fe80003800000 */
[----:B------:R0:W-:Y:S01]  /*5600*/  @!P3 STG.E.U8 desc[UR36][R6.64+0xa9], R111 ;  /* 0x0000a96f0600b986 */ /* 0x0001e2000c101124 */
[----:B------:R-:W-:Y:S05]  /*5610*/  @P5 BRA `(.L_x_216) ;  /* 0x00000000000c5947 */ /* 0x000fea0003800000 */
[----:B------:R-:W1:Y:S02]  /*5620*/  LDG.E.U8 R164, desc[UR36][R2.64+0xb0] ;  /* 0x0000b02402a47981 */ /* 0x000e64000c1e1100 */
[----:B-1----:R-:W-:-:S05]  /*5630*/  PRMT R11, R164, 0x8880, RZ ;  /* 0x00008880a40b7816 */ /* 0x002fca00000000ff */
[----:B------:R-:W-:-:S07]  /*5640*/  IMAD R10, R11, R152, RZ ;  /* 0x000000980b0a7224 */ /* 0x000fce00078e02ff */
.L_x_216:
[----:B------:R-:W-:Y:S05]  /*5650*/  BSYNC B1 ;  /* 0x0000000000017941 */ /* 0x000fea0003800000 */
.L_x_215:
[----:B-1----:R-:W-:Y:S01]  /*5660*/  @!P5 IMAD R11, R112, R153, R10 ;  /* 0x00000099700bd224 */ /* 0x002fe200078e020a */
[----:B------:R-:W-:Y:S04]  /*5670*/  BSSY B1, `(.L_x_217) ;  /* 0x0000006000017945 */ /* 0x000fe80003800000 */
[----:B------:R1:W-:Y:S01]  /*5680*/  @!P5 STG.E.U8 desc[UR36][R4.64+0xb0], R11 ;  /* 0x0000b00b0400d986 */ /* 0x0003e2000c101124 */
[----:B------:R-:W-:Y:S05]  /*5690*/  @P2 BRA `(.L_x_218) ;  /* 0x00000000000c2947 */ /* 0x000fea0003800000 */
[----:B------:R-:W1:Y:S02]  /*56a0*/  LDG.E.U8 R164, desc[UR36][R2.64+0xb1] ;  /* 0x0000b12402a47981 */ /* 0x000e64000c1e1100 */
[----:B-1----:R-:W-:-:S05]  /*56b0*/  PRMT R11, R164, 0x8880, RZ ;  /* 0x00008880a40b7816 */ /* 0x002fca00000000ff */
[----:B------:R-:W-:-:S07]  /*56c0*/  IMAD R10, R11, R152, RZ ;  /* 0x000000980b0a7224 */ /* 0x000fce00078e02ff */
.L_x_218:
[----:B------:R-:W-:Y:S05]  /*56d0*/  BSYNC B1 ;  /* 0x0000000000017941 */ /* 0x000fea0003800000 */
.L_x_217:
        /* <DEDUP_REMOVED lines=11> */
.L_x_220:
[----:B------:R-:W-:Y:S05]  /*5790*/  BSYNC B1 ;  /* 0x0000000000017941 */ /* 0x000fea0003800000 */
.L_x_219:
[----:B-1----:R-:W-:Y:S01]  /*57a0*/  @!P4 IMAD R11, R114, R153, R10 ;  /* 0x00000099720bc224 */ /* 0x002fe200078e020a */
[----:B------:R-:W-:Y:S04]  /*57b0*/  BSSY B1, `(.L_x_221) ;  /* 0x0000006000017945 */ /* 0x000fe80003800000 */
[----:B------:R1:W-:Y:S01]  /*57c0*/  @!P4 STG.E.U8 desc[UR36][R6.64+0xb0], R11 ;  /* 0x0000b00b0600c986 */ /* 0x0003e2000c101124 */
[----:B------:R-:W-:Y:S05]  /*57d0*/  @P3 BRA `(.L_x_222) ;  /* 0x00000000000c3947 */ /* 0x000fea0003800000 */
[----:B------:R-:W1:Y:S02]  /*57e0*/  LDG.E.U8 R164, desc[UR36][R8.64+0xb1] ;  /* 0x0000b12408a47981 */ /* 0x000e64000c1e1100 */
[----:B-1----:R-:W-:-:S05]  /*57f0*/  PRMT R11, R164, 0x8880, RZ ;  /* 0x00008880a40b7816 */ /* 0x002fca00000000ff */
[----:B------:R-:W-:-:S07]  /*5800*/  IMAD R10, R11, R152, RZ ;  /* 0x000000980b0a7224 */ /* 0x000fce00078e02ff */
.L_x_222:
[----:B------:R-:W-:Y:S05]  /*5810*/  BSYNC B1 ;  /* 0x0000000000017941 */ /* 0x000fea0003800000 */
.L_x_221:
[----:B------:R-:W-:Y:S01]  /*5820*/  @!P3 IMAD R115, R115, R153, R10 ;  /* 0x000000997373b224 */ /* 0x000fe200078e020a */
[----:B------:R-:W-:Y:S04]  /*5830*/  BSSY B1, `(.L_x_223) ;  /* 0x0000006000017945 */ /* 0x000fe80003800000 */
[----:B------:R0:W-:Y:S01]  /*5840*/  @!P3 STG.E.U8 desc[UR36][R6.64+0xb1], R115 ;  /* 0x0000b1730600b986 */ /* 0x0001e2000c101124 */
[----:B------:R-:W-:Y:S05]  /*5850*/  @P5 BRA `(.L_x_224) ;  /* 0x00000000000c5947 */ /* 0x000fea0003800000 */
[----:B------:R-:W1:Y:S02]  /*5860*/  LDG.E.U8 R164, desc[UR36][R2.64+0xb8] ;  /* 0x0000b82402a47981 */ /* 0x000e64000c1e1100 */
[----:B-1----:R-:W-:-:S05]  /*5870*/  PRMT R11, R164, 0x8880, RZ ;  /* 0x00008880a40b7816 */ /* 0x002fca00000000ff */
[----:B------:R-:W-:-:S07]  /*5880*/  IMAD R10, R11, R152, RZ ;  /* 0x000000980b0a7224 */ /* 0x000fce00078e02ff */
.L_x_224:
[----:B------:R-:W-:Y:S05]  /*5890*/  BSYNC B1 ;  /* 0x0000000000017941 */ /* 0x000fea0003800000 */
.L_x_223:
[----:B-1----:R-:W-:Y:S01]  /*58a0*/  @!P5 IMAD R11, R116, R153, R10 ;  /* 0x00000099740bd224 */ /* 0x002fe200078e020a */
[----:B------:R-:W-:Y:S04]  /*58b0*/  BSSY B1, `(.L_x_225) ;  /* 0x0000006000017945 */ /* 0x000fe80003800000 */
[----:B------:R1:W-:Y:S01]  /*58c0*/  @!P5 STG.E.U8 desc[UR36][R4.64+0xb8], R11 ;  /* 0x0000b80b0400d986 */ /* 0x0003e2000c101124 */
[----:B------:R-:W-:Y:S05]  /*58d0*/  @P2 BRA `(.L_x_226) ;  /* 0x00000000000c2947 */ /* 0x000fea0003800000 */
[----:B------:R-:W1:Y:S02]  /*58e0*/  LDG.E.U8 R164, desc[UR36][R2.64+0xb9] ;  /* 0x0000b92402a47981 */ /* 0x000e64000c1e1100 */
[----:B-1----:R-:W-:-:S05]  /*58f0*/  PRMT R11, R164, 0x8880, RZ ;  /* 0x00008880a40b7816 */ /* 0x002fca00000000ff */
[----:B------:R-:W-:-:S07]  /*5900*/  IMAD R10, R11, R152, RZ ;  /* 0x000000980b0a7224 */ /* 0x000fce00078e02ff */
.L_x_226:
[----:B------:R-:W-:Y:S05]  /*5910*/  BSYNC B1 ;  /* 0x0000000000017941 */ /* 0x000fea0003800000 */
.L_x_225:
        /* <DEDUP_REMOVED lines=11> */
.L_x_228:
[----:B------:R-:W-:Y:S05]  /*59d0*/  BSYNC B1 ;  /* 0x0000000000017941 */ /* 0x000fea0003800000 */
.L_x_227:
[----:B-1----:R-:W-:Y:S01]  /*59e0*/  @!P4 IMAD R11, R118, R153, R10 ;  /* 0x00000099760bc224 */ /* 0x002fe200078e020a */
[----:B------:R-:W-:Y:S04]  /*59f0*/  BSSY B1, `(.L_x_229) ;  /* 0x0000006000017945 */ /* 0x000fe80003800000 */
[----:B------:R1:W-:Y:S01]  /*5a00*/  @!P4 STG.E.U8 desc[UR36][R6.64+0xb8], R11 ;  /* 0x0000b80b0600c986 */ /* 0x0003e2000c101124 */
[----:B------:R-:W-:Y:S05]  /*5a10*/  @P3 BRA `(.L_x_230) ;  /* 0x00000000000c3947 */ /* 0x000fea0003800000 */
[----:B------:R-:W1:Y:S02]  /*5a20*/  LDG.E.U8 R164, desc[UR36][R8.64+0xb9] ;  /* 0x0000b92408a47981 */ /* 0x000e64000c1e1100 */
[----:B-1----:R-:W-:-:S05]  /*5a30*/  PRMT R11, R164, 0x8880, RZ ;  /* 0x00008880a40b7816 */ /* 0x002fca00000000ff */
[----:B------:R-:W-:-:S07]  /*5a40*/  IMAD R10, R11, R152, RZ ;  /* 0x000000980b0a7224 */ /* 0x000fce00078e02ff */
.L_x_230:
[----:B------:R-:W-:Y:S05]  /*5a50*/  BSYNC B1 ;  /* 0x0000000000017941 */ /* 0x000fea0003800000 */
.L_x_229:
[----:B------:R-:W-:Y:S01]  /*5a60*/  @!P3 IMAD R119, R119, R153, R10 ;  /* 0x000000997777b224 */ /* 0x000fe200078e020a */
[----:B------:R-:W-:Y:S04]  /*5a70*/  BSSY B1, `(.L_x_231) ;  /* 0x0000006000017945 */ /* 0x000fe80003800000 */
[----:B------:R0:W-:Y:S01]  /*5a80*/  @!P3 STG.E.U8 desc[UR36][R6.64+0xb9], R119 ;  /* 0x0000b9770600b986 */ /* 0x0001e2000c101124 */
[----:B------:R-:W-:Y:S05]  /*5a90*/  @P5 BRA `(.L_x_232) ;  /* 0x00000000000c5947 */ /* 0x000fea0003800000 */
[----:B------:R-:W1:Y:S02]  /*5aa0*/  LDG.E.U8 R164, desc[UR36][R2.64+0xc0] ;  /* 0x0000c02402a47981 */ /* 0x000e64000c1e1100 */
[----:B-1----:R-:W-:-:S05]  /*5ab0*/  PRMT R11, R164, 0x8880, RZ ;  /* 0x00008880a40b7816 */ /* 0x002fca00000000ff */
[----:B------:R-:W-:-:S07]  /*5ac0*/  IMAD R10, R11, R152, RZ ;  /* 0x000000980b0a7224 */ /* 0x000fce00078e02ff */
.L_x_232:
[----:B------:R-:W-:Y:S05]  /*5ad0*/  BSYNC B1 ;  /* 0x0000000000017941 */ /* 0x000fea0003800000 */
.L_x_231:
[----:B-1----:R-:W-:Y:S01]  /*5ae0*/  @!P5 IMAD R11, R120, R153, R10 ;  /* 0x00000099780bd224 */ /* 0x002fe200078e020a */
[----:B------:R-:W-:Y:S04]  /*5af0*/  BSSY B1, `(.L_x_233) ;  /* 0x0000006000017945 */ /* 0x000fe80003800000 */
[----:B------:R1:W-:Y:S01]  /*5b00*/  @!P5 STG.E.U8 desc[UR36][R4.64+0xc0], R11 ;  /* 0x0000c00b0400d986 */ /* 0x0003e2000c101124 */
[----:B------:R-:W-:Y:S05]  /*5b10*/  @P2 BRA `(.L_x_234) ;  /* 0x00000000000c2947 */ /* 0x000fea0003800000 */
[----:B------:R-:W1:Y:S02]  /*5b20*/  LDG.E.U8 R164, desc[UR36][R2.64+0xc1] ;  /* 0x0000c12402a47981 */ /* 0x000e64000c1e1100 */
[----:B-1----:R-:W-:-:S05]  /*5b30*/  PRMT R11, R164, 0x8880, RZ ;  /* 0x00008880a40b7816 */ /* 0x002fca00000000ff */
[----:B------:R-:W-:-:S07]  /*5b40*/  IMAD R10, R11, R152, RZ ;  /* 0x000000980b0a7224 */ /* 0x000fce00078e02ff */
.L_x_234:
[----:B------:R-:W-:Y:S05]  /*5b50*/  BSYNC B1 ;  /* 0x0000000000017941 */ /* 0x000fea0003800000 */
.L_x_233:
        /* <DEDUP_REMOVED lines=11> */
.L_x_236:
[----:B------:R-:W-:Y:S05]  /*5c10*/  BSYNC B1 ;  /* 0x0000000000017941 */ /* 0x000fea0003800000 */
.L_x_235:
[----:B-1----:R-:W-:Y:S01]  /*5c20*/  @!P4 IMAD R11, R122, R153, R10 ;  /* 0x000000997a0bc224 */ /* 0x002fe200078e020a */
[----:B------:R-:W-:Y:S04]  /*5c30*/  BSSY B1, `(.L_x_237) ;  /* 0x0000006000017945 */ /* 0x000fe80003800000 */
[----:B------:R1:W-:Y:S01]  /*5c40*/  @!P4 STG.E.U8 desc[UR36][R6.64+0xc0], R11 ;  /* 0x0000c00b0600c986 */ /* 0x0003e2000c101124 */
[----:B------:R-:W-:Y:S05]  /*5c50*/  @P3 BRA `(.L_x_238) ;  /* 0x00000000000c3947 */ /* 0x000fea0003800000 */
[----:B------:R-:W1:Y:S02]  /*5c60*/  LDG.E.U8 R164, desc[UR36][R8.64+0xc1] ;  /* 0x0000c12408a47981 */ /* 0x000e64000c1e1100 */
[----:B-1----:R-:W-:-:S05]  /*5c70*/  PRMT R11, R164, 0x8880, RZ ;  /* 0x00008880a40b7816 */ /* 0x002fca00000000ff */
[----:B------:R-:W-:-:S07]  /*5c80*/  IMAD R10, R11, R152, RZ ;  /* 0x000000980b0a7224 */ /* 0x000fce00078e02ff */
.L_x_238:
[----:B------:R-:W-:Y:S05]  /*5c90*/  BSYNC B1 ;  /* 0x0000000000017941 */ /* 0x000fea0003800000 */
.L_x_237:
[----:B------:R-:W-:Y:S01]  /*5ca0*/  @!P3 IMAD R123, R123, R153, R10 ;  /* 0x000000997b7bb224 */ /* 0x000fe200078e020a */
[----:B------:R-:W-:Y:S04]  /*5cb0*/  BSSY B1, `(.L_x_239) ;  /* 0x0000006000017945 */ /* 0x000fe80003800000 */
[----:B------:R0:W-:Y:S01]  /*5cc0*/  @!P3 STG.E.U8 desc[UR36][R6.64+0xc1], R123 ;  /* 0x0000c17b0600b986 */ /* 0x0001e2000c101124 */
[----:B------:R-:W-:Y:S05]  /*5cd0*/  @P5 BRA `(.L_x_240) ;  /* 0x00000000000c5947 */ /* 0x000fea0003800000 */
[----:B------:R-:W1:Y:S02]  /*5ce0*/  LDG.E.U8 R164, desc[UR36][R2.64+0xc8] ;  /* 0x0000c82402a47981 */ /* 0x000e64000c1e1100 */
[----:B-1----:R-:W-:-:S05]  /*5cf0*/  PRMT R11, R164, 0x8880, RZ ;  /* 0x00008880a40b7816 */ /* 0x002fca00000000ff */
[----:B------:R-:W-:-:S07]  /*5d00*/  IMAD R10, R11, R152, RZ ;  /* 0x000000980b0a7224 */ /* 0x000fce00078e02ff */
.L_x_240:
[----:B------:R-:W-:Y:S05]  /*5d10*/  BSYNC B1 ;  /* 0x0000000000017941 */ /* 0x000fea0003800000 */
.L_x_239:
[----:B-1----:R-:W-:Y:S01]  /*5d20*/  @!P5 IMAD R11, R124, R153, R10 ;  /* 0x000000997c0bd224 */ /* 0x002fe200078e020a */
[----:B------:R-:W-:Y:S04]  /*5d30*/  BSSY B1, `(.L_x_241) ;  /* 0x0000006000017945 */ /* 0x000fe80003800000 */
[----:B------:R1:W-:Y:S01]  /*5d40*/  @!P5 STG.E.U8 desc[UR36][R4.64+0xc8], R11 ;  /* 0x0000c80b0400d986 */ /* 0x0003e2000c101124 */
[----:B------:R-:W-:Y:S05]  /*5d50*/  @P2 BRA `(.L_x_242) ;  /* 0x00000000000c2947 */ /* 0x000fea0003800000 */
[----:B------:R-:W1:Y:S02]  /*5d60*/  LDG.E.U8 R164, desc[UR36][R2.64+0xc9] ;  /* 0x0000c92402a47981 */ /* 0x000e64000c1e1100 */
[----:B-1----:R-:W-:-:S05]  /*5d70*/  PRMT R11, R164, 0x8880, RZ ;  /* 0x00008880a40b7816 */ /* 0x002fca00000000ff */
[----:B------:R-:W-:-:S07]  /*5d80*/  IMAD R10, R11, R152, RZ ;  /* 0x000000980b0a7224 */ /* 0x000fce00078e02ff */
.L_x_242:
[----:B------:R-:W-:Y:S05]  /*5d90*/  BSYNC B1 ;  /* 0x0000000000017941 */ /* 0x000fea0003800000 */
.L_x_241:
        /* <DEDUP_REMOVED lines=11> */
.L_x_244:
[----:B------:R-:W-:Y:S05]  /*5e50*/  BSYNC B1 ;  /* 0x0000000000017941 */ /* 0x000fea0003800000 */
.L_x_243:
[----:B-1----:R-:W-:Y:S01]  /*5e60*/  @!P4 IMAD R11, R126, R153, R10 ;  /* 0x000000997e0bc224 */ /* 0x002fe200078e020a */
[----:B------:R-:W-:Y:S04]  /*5e70*/  BSSY B1, `(.L_x_245) ;  /* 0x0000006000017945 */ /* 0x000fe80003800000 */
[----:B------:R1:W-:Y:S01]  /*5e80*/  @!P4 STG.E.U8 desc[UR36][R6.64+0xc8], R11 ;  /* 0x0000c80b0600c986 */ /* 0x0003e2000c101124 */
[----:B------:R-:W-:Y:S05]  /*5e90*/  @P3 BRA `(.L_x_246) ;  /* 0x00000000000c3947 */ /* 0x000fea0003800000 */
[----:B------:R-:W1:Y:S02]  /*5ea0*/  LDG.E.U8 R164, desc[UR36][R8.64+0xc9] ;  /* 0x0000c92408a47981 */ /* 0x000e64000c1e1100 */
[----:B-1----:R-:W-:-:S05]  /*5eb0*/  PRMT R11, R164, 0x8880, RZ ;  /* 0x00008880a40b7816 */ /* 0x002fca00000000ff */
[----:B------:R-:W-:-:S07]  /*5ec0*/  IMAD R10, R11, R152, RZ ;  /* 0x000000980b0a7224 */ /* 0x000fce00078e02ff */
.L_x_246:
[----:B------:R-:W-:Y:S05]  /*5ed0*/  BSYNC B1 ;  /* 0x0000000000017941 */ /* 0x000fea0003800000 */
.L_x_245:
[----:B------:R-:W-:Y:S01]  /*5ee0*/  @!P3 IMAD R127, R127, R153, R10 ;  /* 0x000000997f7fb224 */ /* 0x000fe200078e020a */
[----:B------:R-:W-:Y:S04]  /*5ef0*/  BSSY B1, `(.L_x_247) ;  /* 0x0000006000017945 */ /* 0x000fe80003800000 */
[----:B------:R0:W-:Y:S01]  /*5f00*/  @!P3 STG.E.U8 desc[UR36][R6.64+0xc9], R127 ;  /* 0x0000c97f0600b986 */ /* 0x0001e2000c101124 */
[----:B------:R-:W-:Y:S05]  /*5f10*/  @P5 BRA `(.L_x_248) ;  /* 0x00000000000c5947 */ /* 0x000fea0003800000 */
[----:B------:R-:W1:Y:S02]  /*5f20*/  LDG.E.U8 R164, desc[UR36][R2.64+0xd0] ;  /* 0x0000d02402a47981 */ /* 0x000e64000c1e1100 */
[----:B-1----:R-:W-:-:S05]  /*5f30*/  PRMT R11, R164, 0x8880, RZ ;  /* 0x00008880a40b7816 */ /* 0x002fca00000000ff */
[----:B------:R-:W-:-:S07]  /*5f40*/  IMAD R10, R11, R152, RZ ;  /* 0x000000980b0a7224 */ /* 0x000fce00078e02ff */
.L_x_248:
[----:B------:R-:W-:Y:S05]  /*5f50*/  BSYNC B1 ;  /* 0x0000000000017941 */ /* 0x000fea0003800000 */
.L_x_247:
[----:B-1----:R-:W-:Y:S01]  /*5f60*/  @!P5 IMAD R11, R128, R153, R10 ;  /* 0x00000099800bd224 */ /* 0x002fe200078e020a */
[----:B------:R-:W-:Y:S04]  /*5f70*/  BSSY B1, `(.L_x_249) ;  /* 0x0000006000017945 */ /* 0x000fe80003800000 */
[----:B------:R1:W-:Y:S01]  /*5f80*/  @!P5 STG.E.U8 desc[UR36][R4.64+0xd0], R11 ;  /* 0x0000d00b0400d986 */ /* 0x0003e2000c101124 */
[----:B------:R-:W-:Y:S05]  /*5f90*/  @P2 BRA `(.L_x_250) ;  /* 0x00000000000c2947 */ /* 0x000fea0003800000 */
[----:B------:R-:W1:Y:S02]  /*5fa0*/  LDG.E.U8 R164, desc[UR36][R2.64+0xd1] ;  /* 0x0000d12402a47981 */ /* 0x000e64000c1e1100 */
[----:B-1----:R-:W-:-:S05]  /*5fb0*/  PRMT R11, R164, 0x8880, RZ ;  /* 0x00008880a40b7816 */ /* 0x002fca00000000ff */
[----:B------:R-:W-:-:S07]  /*5fc0*/  IMAD R10, R11, R152, RZ ;  /* 0x000000980b0a7224 */ /* 0x000fce00078e02ff */
.L_x_250:
[----:B------:R-:W-:Y:S05]  /*5fd0*/  BSYNC B1 ;  /* 0x0000000000017941 */ /* 0x000fea0003800000 */
.L_x_249:
        /* <DEDUP_REMOVED lines=11> */
.L_x_252:
[----:B------:R-:W-:Y:S05]  /*6090*/  BSYNC B1 ;  /* 0x0000000000017941 */ /* 0x000fea0003800000 */
.L_x_251:
[----:B-1----:R-:W-:Y:S01]  /*60a0*/  @!P4 IMAD R11, R130, R153, R10 ;  /* 0x00000099820bc224 */ /* 0x002fe200078e020a */
[----:B------:R-:W-:Y:S04]  /*60b0*/  BSSY B1, `(.L_x_253) ;  /* 0x0000006000017945 */ /* 0x000fe80003800000 */
[----:B------:R1:W-:Y:S01]  /*60c0*/  @!P4 STG.E.U8 desc[UR36][R6.64+0xd0], R11 ;  /* 0x0000d00b0600c986 */ /* 0x0003e2000c101124 */
[----:B------:R-:W-:Y:S05]  /*60d0*/  @P3 BRA `(.L_x_254) ;  /* 0x00000000000c3947 */ /* 0x000fea0003800000 */
[----:B------:R-:W1:Y:S02]  /*60e0*/  LDG.E.U8 R164, desc[UR36][R8.64+0xd1] ;  /* 0x0000d12408a47981 */ /* 0x000e64000c1e1100 */
[----:B-1----:R-:W-:-:S05]  /*60f0*/  PRMT R11, R164, 0x8880, RZ ;  /* 0x00008880a40b7816 */ /* 0x002fca00000000ff */
[----:B------:R-:W-:-:S07]  /*6100*/  IMAD R10, R11, R152, RZ ;  /* 0x000000980b0a7224 */ /* 0x000fce00078e02ff */
.L_x_254:
[----:B------:R-:W-:Y:S05]  /*6110*/  BSYNC B1 ;  /* 0x0000000000017941 */ /* 0x000fea0003800000 */
.L_x_253:
[----:B------:R-:W-:Y:S01]  /*6120*/  @!P3 IMAD R131, R131, R153, R10 ;  /* 0x000000998383b224 */ /* 0x000fe200078e020a */
[----:B------:R-:W-:Y:S04]  /*6130*/  BSSY B1, `(.L_x_255) ;  /* 0x0000006000017945 */ /* 0x000fe80003800000 */
[----:B------:R0:W-:Y:S01]  /*6140*/  @!P3 STG.E.U8 desc[UR36][R6.64+0xd1], R131 ;  /* 0x0000d1830600b986 */ /* 0x0001e2000c101124 */
[----:B------:R-:W-:Y:S05]  /*6150*/  @P5 BRA `(.L_x_256) ;  /* 0x00000000000c5947 */ /* 0x000fea0003800000 */
[----:B------:R-:W1:Y:S02]  /*6160*/  LDG.E.U8 R164, desc[UR36][R2.64+0xd8] ;  /* 0x0000d82402a47981 */ /* 0x000e64000c1e1100 */
[----:B-1----:R-:W-:-:S05]  /*6170*/  PRMT R11, R164, 0x8880, RZ ;  /* 0x00008880a40b7816 */ /* 0x002fca00000000ff */
[----:B------:R-:W-:-:S07]  /*6180*/  IMAD R10, R11, R152, RZ ;  /* 0x000000980b0a7224 */ /* 0x000fce00078e02ff */
.L_x_256:
[----:B------:R-:W-:Y:S05]  /*6190*/  BSYNC B1 ;  /* 0x0000000000017941 */ /* 0x000fea0003800000 */
.L_x_255:
[----:B-1----:R-:W-:Y:S01]  /*61a0*/  @!P5 IMAD R11, R132, R153, R10 ;  /* 0x00000099840bd224 */ /* 0x002fe200078e020a */
[----:B------:R-:W-:Y:S04]  /*61b0*/  BSSY B1, `(.L_x_257) ;  /* 0x0000006000017945 */ /* 0x000fe80003800000 */
[----:B------:R1:W-:Y:S01]  /*61c0*/  @!P5 STG.E.U8 desc[UR36][R4.64+0xd8], R11 ;  /* 0x0000d80b0400d986 */ /* 0x0003e2000c101124 */
[----:B------:R-:W-:Y:S05]  /*61d0*/  @P2 BRA `(.L_x_258) ;  /* 0x00000000000c2947 */ /* 0x000fea0003800000 */
[----:B------:R-:W1:Y:S02]  /*61e0*/  LDG.E.U8 R164, desc[UR36][R2.64+0xd9] ;  /* 0x0000d92402a47981 */ /* 0x000e64000c1e1100 */
[----:B-1----:R-:W-:-:S05]  /*61f0*/  PRMT R11, R164, 0x8880, RZ ;  /* 0x00008880a40b7816 */ /* 0x002fca00000000ff */
[----:B------:R-:W-:-:S07]  /*6200*/  IMAD R10, R11, R152, RZ ;  /* 0x000000980b0a7224 */ /* 0x000fce00078e02ff */
.L_x_258:
[----:B------:R-:W-:Y:S05]  /*6210*/  BSYNC B1 ;  /* 0x0000000000017941 */ /* 0x000fea0003800000 */
.L_x_257:
        /* <DEDUP_REMOVED lines=11> */
.L_x_260:
[----:B------:R-:W-:Y:S05]  /*62d0*/  BSYNC B1 ;  /* 0x0000000000017941 */ /* 0x000fea0003800000 */
.L_x_259:
[----:B-1----:R-:W-:Y:S01]  /*62e0*/  @!P4 IMAD R11, R134, R153, R10 ;  /* 0x00000099860bc224 */ /* 0x002fe200078e020a */
[----:B------:R-:W-:Y:S04]  /*62f0*/  BSSY B1, `(.L_x_261) ;  /* 0x0000006000017945 */ /* 0x000fe80003800000 */
[----:B------:R1:W-:Y:S01]  /*6300*/  @!P4 STG.E.U8 desc[UR36][R6.64+0xd8], R11 ;  /* 0x0000d80b0600c986 */ /* 0x0003e2000c101124 */
[----:B------:R-:W-:Y:S05]  /*6310*/  @P3 BRA `(.L_x_262) ;  /* 0x00000000000c3947 */ /* 0x000fea0003800000 */
[----:B------:R-:W1:Y:S02]  /*6320*/  LDG.E.U8 R164, desc[UR36][R8.64+0xd9] ;  /* 0x0000d92408a47981 */ /* 0x000e64000c1e1100 */
[----:B-1----:R-:W-:-:S05]  /*6330*/  PRMT R11, R164, 0x8880, RZ ;  /* 0x00008880a40b7816 */ /* 0x002fca00000000ff */
[----:B------:R-:W-:-:S07]  /*6340*/  IMAD R10, R11, R152, RZ ;  /* 0x000000980b0a7224 */ /* 0x000fce00078e02ff */
.L_x_262:
[----:B------:R-:W-:Y:S05]  /*6350*/  BSYNC B1 ;  /* 0x0000000000017941 */ /* 0x000fea0003800000 */
.L_x_261:
[----:B------:R-:W-:Y:S01]  /*6360*/  @!P3 IMAD R135, R135, R153, R10 ;  /* 0x000000998787b224 */ /* 0x000fe200078e020a */
[----:B------:R-:W-:Y:S04]  /*6370*/  BSSY B1, `(.L_x_263) ;  /* 0x0000006000017945 */ /* 0x000fe80003800000 */
[----:B------:R0:W-:Y:S01]  /*6380*/  @!P3 STG.E.U8 desc[UR36][R6.64+0xd9], R135 ;  /* 0x0000d9870600b986 */ /* 0x0001e2000c101124 */
[----:B------:R-:W-:Y:S05]  /*6390*/  @P5 BRA `(.L_x_264) ;  /* 0x00000000000c5947 */ /* 0x000fea0003800000 */
[----:B------:R-:W1:Y:S02]  /*63a0*/  LDG.E.U8 R164, desc[UR36][R2.64+0xe0] ;  /* 0x0000e02402a47981 */ /* 0x000e64000c1e1100 */
[----:B-1----:R-:W-:-:S05]  /*63b0*/  PRMT R11, R164, 0x8880, RZ ;  /* 0x00008880a40b7816 */ /* 0x002fca00000000ff */
[----:B------:R-:W-:-:S07]  /*63c0*/  IMAD R10, R11, R152, RZ ;  /* 0x000000980b0a7224 */ /* 0x000fce00078e02ff */
.L_x_264:
[----:B------:R-:W-:Y:S05]  /*63d0*/  BSYNC B1 ;  /* 0x0000000000017941 */ /* 0x000fea0003800000 */
.L_x_263:
[----:B-1----:R-:W-:Y:S01]  /*63e0*/  @!P5 IMAD R11, R136, R153, R10 ;  /* 0x00000099880bd224 */ /* 0x002fe200078e020a */
[----:B------:R-:W-:Y:S04]  /*63f0*/  BSSY B1, `(.L_x_265) ;  /* 0x0000006000017945 */ /* 0x000fe80003800000 */
[----:B------:R1:W-:Y:S01]  /*6400*/  @!P5 STG.E.U8 desc[UR36][R4.64+0xe0], R11 ;  /* 0x0000e00b0400d986 */ /* 0x0003e2000c101124 */
[----:B------:R-:W-:Y:S05]  /*6410*/  @P2 BRA `(.L_x_266) ;  /* 0x00000000000c2947 */ /* 0x000fea0003800000 */
[----:B------:R-:W1:Y:S02]  /*6420*/  LDG.E.U8 R164, desc[UR36][R2.64+0xe1] ;  /* 0x0000e12402a47981 */ /* 0x000e64000c1e1100 */
[----:B-1----:R-:W-:-:S05]  /*6430*/  PRMT R11, R164, 0x8880, RZ ;  /* 0x00008880a40b7816 */ /* 0x002fca00000000ff */
[----:B------:R-:W-:-:S07]  /*6440*/  IMAD R10, R11, R152, RZ ;  /* 0x000000980b0a7224 */ /* 0x000fce00078e02ff */
.L_x_266:
[----:B------:R-:W-:Y:S05]  /*6450*/  BSYNC B1 ;  /* 0x0000000000017941 */ /* 0x000fea0003800000 */
.L_x_265:
        /* <DEDUP_REMOVED lines=11> */
.L_x_268:
[----:B------:R-:W-:Y:S05]  /*6510*/  BSYNC B1 ;  /* 0x0000000000017941 */ /* 0x000fea0003800000 */
.L_x_267:
[----:B-1----:R-:W-:Y:S01]  /*6520*/  @!P4 IMAD R11, R138, R153, R10 ;  /* 0x000000998a0bc224 */ /* 0x002fe200078e020a */
[----:B------:R-:W-:Y:S04]  /*6530*/  BSSY B1, `(.L_x_269) ;  /* 0x0000006000017945 */ /* 0x000fe80003800000 */
[----:B------:R1:W-:Y:S01]  /*6540*/  @!P4 STG.E.U8 desc[UR36][R6.64+0xe0], R11 ;  /* 0x0000e00b0600c986 */ /* 0x0003e2000c101124 */
[----:B------:R-:W-:Y:S05]  /*6550*/  @P3 BRA `(.L_x_270) ;  /* 0x00000000000c3947 */ /* 0x000fea0003800000 */
[----:B------:R-:W1:Y:S02]  /*6560*/  LDG.E.U8 R164, desc[UR36][R8.64+0xe1] ;  /* 0x0000e12408a47981 */ /* 0x000e64000c1e1100 */
[----:B-1----:R-:W-:-:S05]  /*6570*/  PRMT R11, R164, 0x8880, RZ ;  /* 0x00008880a40b7816 */ /* 0x002fca00000000ff */
[----:B------:R-:W-:-:S07]  /*6580*/  IMAD R10, R11, R152, RZ ;  /* 0x000000980b0a7224 */ /* 0x000fce00078e02ff */
.L_x_270:
[----:B------:R-:W-:Y:S05]  /*6590*/  BSYNC B1 ;  /* 0x0000000000017941 */ /* 0x000fea0003800000 */
.L_x_269:
[----:B------:R-:W-:Y:S01]  /*65a0*/  @!P3 IMAD R139, R139, R153, R10 ;  /* 0x000000998b8bb224 */ /* 0x000fe200078e020a */
[----:B------:R-:W-:Y:S04]  /*65b0*/  BSSY B1, `(.L_x_271) ;  /* 0x0000006000017945 */ /* 0x000fe80003800000 */
[----:B------:R0:W-:Y:S01]  /*65c0*/  @!P3 STG.E.U8 desc[UR36][R6.64+0xe1], R139 ;  /* 0x0000e18b0600b986 */ /* 0x0001e2000c101124 */
[----:B------:R-:W-:Y:S05]  /*65d0*/  @P5 BRA `(.L_x_272) ;  /* 0x00000000000c5947 */ /* 0x000fea0003800000 */
[----:B------:R-:W1:Y:S02]  /*65e0*/  LDG.E.U8 R164, desc[UR36][R2.64+0xe8] ;  /* 0x0000e82402a47981 */ /* 0x000e64000c1e1100 */
[----:B-1----:R-:W-:-:S05]  /*65f0*/  PRMT R11, R164, 0x8880, RZ ;  /* 0x00008880a40b7816 */ /* 0x002fca00000000ff */
[----:B------:R-:W-:-:S07]  /*6600*/  IMAD R10, R11, R152, RZ ;  /* 0x000000980b0a7224 */ /* 0x000fce00078e02ff */
.L_x_272:
[----:B------:R-:W-:Y:S05]  /*6610*/  BSYNC B1 ;  /* 0x0000000000017941 */ /* 0x000fea0003800000 */
.L_x_271:
[----:B-1----:R-:W-:Y:S01]  /*6620*/  @!P5 IMAD R11, R140, R153, R10 ;  /* 0x000000998c0bd224 */ /* 0x002fe200078e020a */
[----:B------:R-:W-:Y:S04]  /*6630*/  BSSY B1, `(.L_x_273) ;  /* 0x0000006000017945 */ /* 0x000fe80003800000 */
[----:B------:R1:W-:Y:S01]  /*6640*/  @!P5 STG.E.U8 desc[UR36][R4.64+0xe8], R11 ;  /* 0x0000e80b0400d986 */ /* 0x0003e2000c101124 */
[----:B------:R-:W-:Y:S05]  /*6650*/  @P2 BRA `(.L_x_274) ;  /* 0x00000000000c2947 */ /* 0x000fea0003800000 */
[----:B------:R-:W1:Y:S02]  /*6660*/  LDG.E.U8 R164, desc[UR36][R2.64+0xe9] ;  /* 0x0000e92402a47981 */ /* 0x000e64000c1e1100 */
[----:B-1----:R-:W-:-:S05]  /*6670*/  PRMT R11, R164, 0x8880, RZ ;  /* 0x00008880a40b7816 */ /* 0x002fca00000000ff */
[----:B------:R-:W-:-:S07]  /*6680*/  IMAD R10, R11, R152, RZ ;  /* 0x000000980b0a7224 */ /* 0x000fce00078e02ff */
.L_x_274:
[----:B------:R-:W-:Y:S05]  /*6690*/  BSYNC B1 ;  /* 0x0000000000017941 */ /* 0x000fea0003800000 */
.L_x_273:
        /* <DEDUP_REMOVED lines=11> */
.L_x_276:
[----:B------:R-:W-:Y:S05]  /*6750*/  BSYNC B1 ;  /* 0x0000000000017941 */ /* 0x000fea0003800000 */
.L_x_275:
[----:B-1----:R-:W-:Y:S01]  /*6760*/  @!P4 IMAD R11, R142, R153, R10 ;  /* 0x000000998e0bc224 */ /* 0x002fe200078e020a */
[----:B------:R-:W-:Y:S04]  /*6770*/  BSSY B1, `(.L_x_277) ;  /* 0x0000006000017945 */ /* 0x000fe80003800000 */
[----:B------:R1:W-:Y:S01]  /*6780*/  @!P4 STG.E.U8 desc[UR36][R6.64+0xe8], R11 ;  /* 0x0000e80b0600c986 */ /* 0x0003e2000c101124 */
[----:B------:R-:W-:Y:S05]  /*6790*/  @P3 BRA `(.L_x_278) ;  /* 0x00000000000c3947 */ /* 0x000fea0003800000 */
[----:B------:R-:W1:Y:S02]  /*67a0*/  LDG.E.U8 R164, desc[UR36][R8.64+0xe9] ;  /* 0x0000e92408a47981 */ /* 0x000e64000c1e1100 */
[----:B-1----:R-:W-:-:S05]  /*67b0*/  PRMT R11, R164, 0x8880, RZ ;  /* 0x00008880a40b7816 */ /* 0x002fca00000000ff */
[----:B------:R-:W-:-:S07]  /*67c0*/  IMAD R10, R11, R152, RZ ;  /* 0x000000980b0a7224 */ /* 0x000fce00078e02ff */
.L_x_278:
[----:B------:R-:W-:Y:S05]  /*67d0*/  BSYNC B1 ;  /* 0x0000000000017941 */ /* 0x000fea0003800000 */
.L_x_277:
[----:B------:R-:W-:Y:S01]  /*67e0*/  @!P3 IMAD R143, R143, R153, R10 ;  /* 0x000000998f8fb224 */ /* 0x000fe200078e020a */
[----:B------:R-:W-:Y:S04]  /*67f0*/  BSSY B1, `(.L_x_279) ;  /* 0x0000006000017945 */ /* 0x000fe80003800000 */
[----:B------:R0:W-:Y:S01]  /*6800*/  @!P3 STG.E.U8 desc[UR36][R6.64+0xe9], R143 ;  /* 0x0000e98f0600b986 */ /* 0x0001e2000c101124 */
[----:B------:R-:W-:Y:S05]  /*6810*/  @P5 BRA `(.L_x_280) ;  /* 0x00000000000c5947 */ /* 0x000fea0003800000 */
[----:B------:R-:W1:Y:S02]  /*6820*/  LDG.E.U8 R164, desc[UR36][R2.64+0xf0] ;  /* 0x0000f02402a47981 */ /* 0x000e64000c1e1100 */
[----:B-1----:R-:W-:-:S05]  /*6830*/  PRMT R11, R164, 0x8880, RZ ;  /* 0x00008880a40b7816 */ /* 0x002fca00000000ff */
[----:B------:R-:W-:-:S07]  /*6840*/  IMAD R10, R11, R152, RZ ;  /* 0x000000980b0a7224 */ /* 0x000fce00078e02ff */
.L_x_280:
[----:B------:R-:W-:Y:S05]  /*6850*/  BSYNC B1 ;  /* 0x0000000000017941 */ /* 0x000fea0003800000 */
.L_x_279:
[----:B-1----:R-:W-:Y:S01]  /*6860*/  @!P5 IMAD R11, R144, R153, R10 ;  /* 0x00000099900bd224 */ /* 0x002fe200078e020a */
[----:B------:R-:W-:Y:S04]  /*6870*/  BSSY B1, `(.L_x_281) ;  /* 0x0000006000017945 */ /* 0x000fe80003800000 */
[----:B------:R1:W-:Y:S01]  /*6880*/  @!P5 STG.E.U8 desc[UR36][R4.64+0xf0], R11 ;  /* 0x0000f00b0400d986 */ /* 0x0003e2000c101124 */
[----:B------:R-:W-:Y:S05]  /*6890*/  @P2 BRA `(.L_x_282) ;  /* 0x00000000000c2947 */ /* 0x000fea0003800000 */
[----:B------:R-:W1:Y:S02]  /*68a0*/  LDG.E.U8 R164, desc[UR36][R2.64+0xf1] ;  /* 0x0000f12402a47981 */ /* 0x000e64000c1e1100 */
[----:B-1----:R-:W-:-:S05]  /*68b0*/  PRMT R11, R164, 0x8880, RZ ;  /* 0x00008880a40b7816 */ /* 0x002fca00000000ff */
[----:B------:R-:W-:-:S07]  /*68c0*/  IMAD R10, R11, R152, RZ ;  /* 0x000000980b0a7224 */ /* 0x000fce00078e02ff */
.L_x_282:
[----:B------:R-:W-:Y:S05]  /*68d0*/  BSYNC B1 ;  /* 0x0000000000017941 */ /* 0x000fea0003800000 */
.L_x_281:
[C---:B------:R-:W-:Y:S01]  /*68e0*/  ISETP.LT.OR P4, PT, R0.reuse, 0xf1, !P0 ;  /* 0x000000f10000780c */ /* 0x040fe20004781670 */
[----:B------:R-:W-:Y:S01]  /*68f0*/  @!P2 IMAD R145, R145, R153, R10 ;  /* 0x000000999191a224 */ /* 0x000fe200078e020a */
[----:B------:R-:W-:Y:S01]  /*6900*/  BSSY B1, `(.L_x_283) ;  /* 0x000000a000017945 */ /* 0x000fe20003800000 */
[C---:B------:R-:W-:Y:S02]  /*6910*/  ISETP.LT.OR P3, PT, R0.reuse, 0xf2, !P0 ;  /* 0x000000f20000780c */ /* 0x040fe40004761670 */
        /* <DEDUP_REMOVED lines=8> */
.L_x_284:
[----:B------:R-:W-:Y:S05]  /*69a0*/  BSYNC B1 ;  /* 0x0000000000017941 */ /* 0x000fea0003800000 */
.L_x_283:
[----:B-1----:R-:W-:Y:S01]  /*69b0*/  @!P4 IMAD R11, R146, R153, R10 ;  /* 0x00000099920bc224 */ /* 0x002fe200078e020a */
[----:B------:R-:W-:Y:S04]  /*69c0*/  BSSY B1, `(.L_x_285) ;  /* 0x0000006000017945 */ /* 0x000fe80003800000 */
[----:B------:R1:W-:Y:S01]  /*69d0*/  @!P4 STG.E.U8 desc[UR36][R6.64+0xf0], R11 ;  /* 0x0000f00b0600c986 */ /* 0x0003e2000c101124 */
[----:B------:R-:W-:Y:S05]  /*69e0*/  @P3 BRA `(.L_x_286) ;  /* 0x00000000000c3947 */ /* 0x000fea0003800000 */
[----:B------:R-:W1:Y:S02]  /*69f0*/  LDG.E.U8 R164, desc[UR36][R8.64+0xf1] ;  /* 0x0000f12408a47981 */ /* 0x000e64000c1e1100 */
[----:B-1----:R-:W-:-:S05]  /*6a00*/  PRMT R11, R164, 0x8880, RZ ;  /* 0x00008880a40b7816 */ /* 0x002fca00000000ff */
[----:B------:R-:W-:-:S07]  /*6a10*/  IMAD R10, R11, R152, RZ ;  /* 0x000000980b0a7224 */ /* 0x000fce00078e02ff */
.L_x_286:
[----:B------:R-:W-:Y:S05]  /*6a20*/  BSYNC B1 ;  /* 0x0000000000017941 */ /* 0x000fea0003800000 */
.L_x_285:
[----:B------:R-:W-:Y:S01]  /*6a30*/  @!P3 IMAD R147, R147, R153, R10 ;  /* 0x000000999393b224 */ /* 0x000fe200078e020a */
[----:B------:R-:W-:Y:S04]  /*6a40*/  BSSY B1, `(.L_x_287) ;  /* 0x0000006000017945 */ /* 0x000fe80003800000 */
[----:B------:R0:W-:Y:S01]  /*6a50*/  @!P3 STG.E.U8 desc[UR36][R6.64+0xf1], R147 ;  /* 0x0000f1930600b986 */ /* 0x0001e2000c101124 */
[----:B------:R-:W-:Y:S05]  /*6a60*/  @P2 BRA `(.L_x_288) ;  /* 0x00000000000c2947 */ /* 0x000fea0003800000 */
[----:B------:R-:W1:Y:S02]  /*6a70*/  LDG.E.U8 R164, desc[UR36][R2.64+0xf8] ;  /* 0x0000f82402a47981 */ /* 0x000e64000c1e1100 */
[----:B-1----:R-:W-:-:S05]  /*6a80*/  PRMT R11, R164, 0x8880, RZ ;  /* 0x00008880a40b7816 */ /* 0x002fca00000000ff */
[----:B------:R-:W-:-:S07]  /*6a90*/  IMAD R10, R11, R152, RZ ;  /* 0x000000980b0a7224 */ /* 0x000fce00078e02ff */
.L_x_288:
[----:B------:R-:W-:Y:S05]  /*6aa0*/  BSYNC B1 ;  /* 0x0000000000017941 */ /* 0x000fea0003800000 */
.L_x_287:
[----:B-1----:R-:W-:Y:S01]  /*6ab0*/  @!P2 IMAD R11, R148, R153, R10 ;  /* 0x00000099940ba224 */ /* 0x002fe200078e020a */
[----:B------:R-:W-:Y:S04]  /*6ac0*/  BSSY B1, `(.L_x_289) ;  /* 0x0000006000017945 */ /* 0x000fe80003800000 */
[----:B------:R1:W-:Y:S01]  /*6ad0*/  @!P2 STG.E.U8 desc[UR36][R4.64+0xf8], R11 ;  /* 0x0000f80b0400a986 */ /* 0x0003e2000c101124 */
[----:B------:R-:W-:Y:S05]  /*6ae0*/  @P1 BRA `(.L_x_290) ;  /* 0x00000000000c1947 */ /* 0x000fea0003800000 */
[----:B------:R-:W1:Y:S02]  /*6af0*/  LDG.E.U8 R164, desc[UR36][R2.64+0xf9] ;  /* 0x0000f92402a47981 */ /* 0x000e64000c1e1100 */
[----:B-1----:R-:W-:-:S05]  /*6b00*/  PRMT R11, R164, 0x8880, RZ ;  /* 0x00008880a40b7816 */ /* 0x002fca00000000ff */
[----:B------:R-:W-:-:S07]  /*6b10*/  IMAD R10, R11, R152, RZ ;  /* 0x000000980b0a7224 */ /* 0x000fce00078e02ff */
.L_x_290:
[----:B------:R-:W-:Y:S05]  /*6b20*/  BSYNC B1 ;  /* 0x0000000000017941 */ /* 0x000fea0003800000 */
.L_x_289:
[----:B------:R-:W-:Y:S01]  /*6b30*/  @!P1 IMAD R149, R149, R153, R10 ;  /* 0x0000009995959224 */ /* 0x000fe200078e020a */
[----:B------:R-:W-:Y:S04]  /*6b40*/  BSSY B1, `(.L_x_291) ;  /* 0x0000006000017945 */ /* 0x000fe80003800000 */
[----:B------:R0:W-:Y:S01]  /*6b50*/  @!P1 STG.E.U8 desc[UR36][R4.64+0xf9], R149 ;  /* 0x0000f99504009986 */ /* 0x0001e2000c101124 */
[----:B------:R-:W-:Y:S05]  /*6b60*/  @P5 BRA `(.L_x_292) ;  /* 0x00000000000c5947 */ /* 0x000fea0003800000 */
[----:B------:R-:W0:Y:S02]  /*6b70*/  LDG.E.U8 R164, desc[UR36][R8.64+0xf8] ;  /* 0x0000f82408a47981 */ /* 0x000e24000c1e1100 */
[----:B0-----:R-:W-:-:S05]  /*6b80*/  PRMT R3, R164, 0x8880, RZ ;  /* 0x00008880a4037816 */ /* 0x001fca00000000ff */
[----:B------:R-:W-:-:S07]  /*6b90*/  IMAD R10, R3, R152, RZ ;  /* 0x00000098030a7224 */ /* 0x000fce00078e02ff */
.L_x_292:
[----:B------:R-:W-:Y:S05]  /*6ba0*/  BSYNC B1 ;  /* 0x0000000000017941 */ /* 0x000fea0003800000 */
.L_x_291:
[----:B0-----:R-:W-:Y:S01]  /*6bb0*/  @!P5 IMAD R3, R150, R153, R10 ;  /* 0x000000999603d224 */ /* 0x001fe200078e020a */
[----:B------:R-:W-:Y:S01]  /*6bc0*/  ISETP.LT.OR P0, PT, R0, 0xfa, !P0 ;  /* 0x000000fa0000780c */ /* 0x000fe20004701670 */
[----:B------:R-:W-:Y:S03]  /*6bd0*/  BSSY B1, `(.L_x_293) ;  /* 0x0000006000017945 */ /* 0x000fe60003800000 */
[----:B------:R0:W-:Y:S09]  /*6be0*/  @!P5 STG.E.U8 desc[UR36][R6.64+0xf8], R3 ;  /* 0x0000f8030600d986 */ /* 0x0001f2000c101124 */
[----:B------:R-:W-:Y:S05]  /*6bf0*/  @P0 BRA `(.L_x_294) ;  /* 0x00000000000c0947 */ /* 0x000fea0003800000 */
[----:B------:R-:W0:Y:S02]  /*6c00*/  LDG.E.U8 R164, desc[UR36][R8.64+0xf9] ;  /* 0x0000f92408a47981 */ /* 0x000e24000c1e1100 */
[----:B0-----:R-:W-:-:S05]  /*6c10*/  PRMT R3, R164, 0x8880, RZ ;  /* 0x00008880a4037816 */ /* 0x001fca00000000ff */
[----:B------:R-:W-:-:S07]  /*6c20*/  IMAD R10, R3, R152, RZ ;  /* 0x00000098030a7224 */ /* 0x000fce00078e02ff */
.L_x_294:
[----:B------:R-:W-:Y:S05]  /*6c30*/  BSYNC B1 ;  /* 0x0000000000017941 */ /* 0x000fea0003800000 */
.L_x_293:
[----:B------:R-:W-:Y:S01]  /*6c40*/  IMAD R151, R151, R153, R10 ;  /* 0x0000009997977224 */ /* 0x000fe200078e020a */
[----:B------:R-:W-:Y:S06]  /*6c50*/  @P0 BRA `(.L_x_295) ;  /* 0x0000001800100947 */ /* 0x000fec0003800000 */
[----:B------:R0:W-:Y:S01]  /*6c60*/  STG.E.U8 desc[UR36][R6.64+0xf9], R151 ;  /* 0x0000f99706007986 */ /* 0x0001e2000c101124 */
[----:B------:R-:W-:Y:S05]  /*6c70*/  BRA `(.L_x_295) ;  /* 0x0000001800087947 */ /* 0x000fea0003800000 */
.L_x_38:
[C---:B------:R-:W-:Y:S02]  /*6c80*/  ISETP.GE.AND P1, PT, R22.reuse, 0x1, PT ;  /* 0x000000011600780c */ /* 0x040fe40003f26270 */
[----:B------:R-:W-:Y:S02]  /*6c90*/  ISETP.GE.AND P0, PT, R22, 0x9, PT ;  /* 0x000000091600780c */ /* 0x000fe40003f06270 */
[C---:B------:R-:W-:Y:S02]  /*6ca0*/  ISETP.LT.OR P4, PT, R0.reuse, 0x1, !P1 ;  /* 0x000000010000780c */ /* 0x040fe40004f81670 */
[C---:B------:R-:W-:Y:S02]  /*6cb0*/  ISETP.LT.OR P3, PT, R0.reuse, 0x2, !P1 ;  /* 0x000000020000780c */ /* 0x040fe40004f61670 */
[C---:B------:R-:W-:Y:S02]  /*6cc0*/  ISETP.LT.OR P2, PT, R0.reuse, 0x1, !P0 ;  /* 0x000000010000780c */ /* 0x040fe40004741670 */
[----:B------:R-:W-:-:S07]  /*6cd0*/  ISETP.LT.OR P5, PT, R0, 0x2, !P0 ;  /* 0x000000020000780c */ /* 0x000fce00047a1670 */
[-C--:B------:R-:W-:Y:S02]  /*6ce0*/  @!P4 IMAD R3, R24, R153.reuse, RZ ;  /* 0x000000991803c224 */ /* 0x080fe400078e02ff */
[-C--:B------:R-:W-:Y:S02]  /*6cf0*/  @!P3 IMAD R25, R25, R153.reuse, RZ ;  /* 0x000000991919b224 */ /* 0x080fe400078e02ff */
[-C--:B------:R-:W-:Y:S01]  /*6d00*/  @!P2 IMAD R9, R26, R153.reuse, RZ ;  /* 0x000000991a09a224 */ /* 0x080fe200078e02ff */
[----:B------:R0:W-:Y:S01]  /*6d10*/  @!P4 STG.E.U8 desc[UR36][R4.64], R3 ;  /* 0x000000030400c986 */ /* 0x0001e2000c101124 */
[C---:B------:R-:W-:Y:S01]  /*6d20*/  ISETP.LT.OR P4, PT, R0.reuse, 0x9, !P1 ;  /* 0x000000090000780c */ /* 0x040fe20004f81670 */
[----:B------:R-:W-:Y:S02]  /*6d30*/  @!P5 IMAD R27, R27, R153, RZ ;  /* 0x000000991b1bd224 */ /* 0x000fe400078e02ff */
[----:B------:R-:W-:Y:S01]  /*6d40*/  @!P3 STG.E.U8 desc[UR36][R4.64+0x1], R25 ;  /* 0x000001190400b986 */ /* 0x000fe2000c101124 */
[----:B------:R-:W-:-:S03]  /*6d50*/  ISETP.LT.OR P3, PT, R0, 0xa, !P1 ;  /* 0x0000000a0000780c */ /* 0x000fc60004f61670 */
[----:B------:R1:W-:Y:S01]  /*6d60*/  @!P2 STG.E.U8 desc[UR36][R6.64], R9 ;  /* 0x000000090600a986 */ /* 0x0003e2000c101124 */
[----:B------:R-:W-:-:S03]  /*6d70*/  ISETP.LT.OR P2, PT, R0, 0x9, !P0 ;  /* 0x000000090000780c */ /* 0x000fc60004741670 */
[----:B------:R-:W-:Y:S01]  /*6d80*/  @!P5 STG.E.U8 desc[UR36][R6.64+0x1], R27 ;  /* 0x0000011b0600d986 */ /* 0x000fe2000c101124 */
[----:B------:R-:W-:Y:S01]  /*6d90*/  ISETP.LT.OR P5, PT, R0, 0xa, !P0 ;  /* 0x0000000a0000780c */ /* 0x000fe200047a1670 */
[----:B------:R-:W-:-:S04]  /*6da0*/  @!P4 IMAD R11, R28, R153, RZ ;  /* 0x000000991c0bc224 */ /* 0x000fc800078e02ff */
[-C--:B------:R-:W-:Y:S01]  /*6db0*/  @!P3 IMAD R29, R29, R153.reuse, RZ ;  /* 0x000000991d1db224 */ /* 0x080fe200078e02ff */
[----:B------:R-:W-:Y:S01]  /*6dc0*/  @!P4 STG.E.U8 desc[UR36][R4.64+0x8], R11 ;  /* 0x0000080b0400c986 */ /* 0x000fe2000c101124 */
[----:B------:R-:W-:Y:S02]  /*6dd0*/  ISETP.LT.OR P4, PT, R0, 0x11, !P1 ;  /* 0x000000110000780c */ /* 0x000fe40004f81670 */
[-C--:B0-----:R-:W-:Y:S01]  /*6de0*/  @!P2 IMAD R3, R30, R153.reuse, RZ ;  /* 0x000000991e03a224 */ /* 0x081fe200078e02ff */
[----:B------:R-:W-:Y:S01]  /*6df0*/  @!P3 STG.E.U8 desc[UR36][R4.64+0x9], R29 ;  /* 0x0000091d0400b986 */ /* 0x000fe2000c101124 */
[C---:B------:R-:W-:Y:S02]  /*6e00*/  ISETP.LT.OR P3, PT, R0.reuse, 0x12, !P1 ;  /* 0x000000120000780c */ /* 0x040fe40004f61670 */
[----:B------:R-:W-:Y:S01]  /*6e10*/  @!P5 IMAD R31, R31, R153, RZ ;  /* 0x000000991f1fd224 */ /* 0x000fe200078e02ff */
[----:B------:R0:W-:Y:S01]  /*6e20*/  @!P2 STG.E.U8 desc[UR36][R6.64+0x8], R3 ;  /* 0x000008030600a986 */ /* 0x0001e2000c101124 */
[----:B------:R-:W-:-:S03]  /*6e30*/  ISETP.LT.OR P2, PT, R0, 0x11, !P0 ;  /* 0x000000110000780c */ /* 0x000fc60004741670 */
[----:B------:R-:W-:Y:S01]  /*6e40*/  @!P5 STG.E.U8 desc[UR36][R6.64+0x9], R31 ;  /* 0x0000091f0600d986 */ /* 0x000fe2000c101124 */
[----:B------:R-:W-:Y:S01]  /*6e50*/  ISETP.LT.OR P5, PT, R0, 0x12, !P0 ;  /* 0x000000120000780c */ /* 0x000fe200047a1670 */
[----:B-1----:R-:W-:-:S04]  /*6e60*/  @!P4 IMAD R9, R32, R153, RZ ;  /* 0x000000992009c224 */ /* 0x002fc800078e02ff */
        /* <DEDUP_REMOVED lines=301> */
[----:B------:R1:W-:Y:S01]  /*8140*/  @!P4 STG.E.U8 desc[UR36][R4.64+0xd8], R11 ;  /* 0x0000d80b0400c986 */ /* 0x0003e2000c101124 */
        /* <DEDUP_REMOVED lines=13> */
[-C--:B-1----:R-:W-:Y:S01]  /*8220*/  @!P2 IMAD R11, R138, R153.reuse, RZ ;  /* 0x000000998a0ba224 */ /* 0x082fe200078e02ff */
[----:B------:R-:W-:Y:S01]  /*8230*/  @!P3 STG.E.U8 desc[UR36][R4.64+0xe1], R137 ;  /* 0x0000e1890400b986 */ /* 0x000fe2000c101124 */
[C---:B------:R-:W-:Y:S02]  /*8240*/  ISETP.LT.OR P3, PT, R0.reuse, 0xea, !P1 ;  /* 0x000000ea0000780c */ /* 0x040fe40004f61670 */
[----:B------:R-:W-:Y:S01]  /*8250*/  @!P5 IMAD R139, R139, R153, RZ ;  /* 0x000000998b8bd224 */ /* 0x000fe200078e02ff */
[----:B------:R1:W-:Y:S01]  /*8260*/  @!P2 STG.E.U8 desc[UR36][R6.64+0xe0], R11 ;  /* 0x0000e00b0600a986 */ /* 0x0003e2000c101124 */
[----:B------:R-:W-:-:S03]  /*8270*/  ISETP.LT.OR P2, PT, R0, 0xe9, !P0 ;  /* 0x000000e90000780c */ /* 0x000fc60004741670 */
[----:B------:R-:W-:Y:S01]  /*8280*/  @!P5 STG.E.U8 desc[UR36][R6.64+0xe1], R139 ;  /* 0x0000e18b0600d986 */ /* 0x000fe2000c101124 */
[----:B------:R-:W-:Y:S01]  /*8290*/  ISETP.LT.OR P5, PT, R0, 0xea, !P0 ;  /* 0x000000ea0000780c */ /* 0x000fe200047a1670 */
[----:B0-----:R-:W-:-:S04]  /*82a0*/  @!P4 IMAD R3, R140, R153, RZ ;  /* 0x000000998c03c224 */ /* 0x001fc800078e02ff */
[-C--:B------:R-:W-:Y:S01]  /*82b0*/  @!P3 IMAD R141, R141, R153.reuse, RZ ;  /* 0x000000998d8db224 */ /* 0x080fe200078e02ff */
[----:B------:R0:W-:Y:S01]  /*82c0*/  @!P4 STG.E.U8 desc[UR36][R4.64+0xe8], R3 ;  /* 0x0000e8030400c986 */ /* 0x0001e2000c101124 */
[----:B------:R-:W-:Y:S02]  /*82d0*/  ISETP.LT.OR P4, PT, R0, 0xf2, !P1 ;  /* 0x000000f20000780c */ /* 0x000fe40004f81670 */
[-C--:B--2---:R-:W-:Y:S01]  /*82e0*/  @!P2 IMAD R9, R142, R153.reuse, RZ ;  /* 0x000000998e09a224 */ /* 0x084fe200078e02ff */
[----:B------:R-:W-:Y:S01]  /*82f0*/  @!P3 STG.E.U8 desc[UR36][R4.64+0xe9], R141 ;  /* 0x0000e98d0400b986 */ /* 0x000fe2000c101124 */
[C---:B------:R-:W-:Y:S02]  /*8300*/  ISETP.LT.OR P3, PT, R0.reuse, 0xf1, !P1 ;  /* 0x000000f10000780c */ /* 0x040fe40004f61670 */
[----:B------:R-:W-:Y:S01]  /*8310*/  @!P5 IMAD R143, R143, R153, RZ ;  /* 0x000000998f8fd224 */ /* 0x000fe200078e02ff */
[----:B------:R-:W-:Y:S01]  /*8320*/  @!P2 STG.E.U8 desc[UR36][R6.64+0xe8], R9 ;  /* 0x0000e8090600a986 */ /* 0x000fe2000c101124 */
[----:B------:R-:W-:-:S03]  /*8330*/  ISETP.LT.OR P2, PT, R0, 0xf1, !P0 ;  /* 0x000000f10000780c */ /* 0x000fc60004741670 */
[----:B------:R-:W-:Y:S01]  /*8340*/  @!P5 STG.E.U8 desc[UR36][R6.64+0xe9], R143 ;  /* 0x0000e98f0600d986 */ /* 0x000fe2000c101124 */
[----:B------:R-:W-:Y:S01]  /*8350*/  ISETP.LT.OR P5, PT, R0, 0xf9, !P0 ;  /* 0x000000f90000780c */ /* 0x000fe200047a1670 */
[----:B------:R-:W-:-:S04]  /*8360*/  @!P4 IMAD R145, R145, R153, RZ ;  /* 0x000000999191c224 */ /* 0x000fc800078e02ff */
[-C--:B-1----:R-:W-:Y:S01]  /*8370*/  @!P3 IMAD R11, R144, R153.reuse, RZ ;  /* 0x00000099900bb224 */ /* 0x082fe200078e02ff */
[----:B------:R-:W-:Y:S01]  /*8380*/  @!P4 STG.E.U8 desc[UR36][R4.64+0xf1], R145 ;  /* 0x0000f1910400c986 */ /* 0x000fe2000c101124 */
[C---:B------:R-:W-:Y:S02]  /*8390*/  ISETP.LT.OR P4, PT, R0.reuse, 0xf2, !P0 ;  /* 0x000000f20000780c */ /* 0x040fe40004781670 */
[C---:B------:R-:W-:Y:S01]  /*83a0*/  ISETP.LT.OR P0, PT, R0.reuse, 0xfa, !P0 ;  /* 0x000000fa0000780c */ /* 0x040fe20004701670 */
[----:B------:R1:W-:Y:S01]  /*83b0*/  @!P3 STG.E.U8 desc[UR36][R4.64+0xf0], R11 ;  /* 0x0000f00b0400b986 */ /* 0x0003e2000c101124 */
[----:B------:R-:W-:Y:S01]  /*83c0*/  ISETP.LT.OR P3, PT, R0, 0xf9, !P1 ;  /* 0x000000f90000780c */ /* 0x000fe20004f61670 */
[----:B0-----:R-:W-:Y:S01]  /*83d0*/  @!P2 IMAD R3, R146, R153, RZ ;  /* 0x000000999203a224 */ /* 0x001fe200078e02ff */
[----:B------:R-:W-:-:S04]  /*83e0*/  ISETP.LT.OR P1, PT, R0, 0xfa, !P1 ;  /* 0x000000fa0000780c */ /* 0x000fc80004f21670 */
[----:B------:R0:W-:Y:S03]  /*83f0*/  @!P2 STG.E.U8 desc[UR36][R6.64+0xf0], R3 ;  /* 0x0000f0030600a986 */ /* 0x0001e6000c101124 */
[-C--:B------:R-:W-:Y:S02]  /*8400*/  @!P4 IMAD R147, R147, R153.reuse, RZ ;  /* 0x000000999393c224 */ /* 0x080fe400078e02ff */
[-C--:B-1----:R-:W-:Y:S02]  /*8410*/  @!P5 IMAD R11, R150, R153.reuse, RZ ;  /* 0x00000099960bd224 */ /* 0x082fe400078e02ff */
[-C--:B------:R-:W-:Y:S01]  /*8420*/  @!P3 IMAD R9, R148, R153.reuse, RZ ;  /* 0x000000999409b224 */ /* 0x080fe200078e02ff */
[----:B------:R0:W-:Y:S01]  /*8430*/  @!P4 STG.E.U8 desc[UR36][R6.64+0xf1], R147 ;  /* 0x0000f1930600c986 */ /* 0x0001e2000c101124 */
[-C--:B------:R-:W-:Y:S02]  /*8440*/  @!P1 IMAD R149, R149, R153.reuse, RZ ;  /* 0x0000009995959224 */ /* 0x080fe400078e02ff */
[----:B------:R-:W-:Y:S01]  /*8450*/  @!P0 IMAD R151, R151, R153, RZ ;  /* 0x0000009997978224 */ /* 0x000fe200078e02ff */
[----:B------:R0:W-:Y:S04]  /*8460*/  @!P3 STG.E.U8 desc[UR36][R4.64+0xf8], R9 ;  /* 0x0000f8090400b986 */ /* 0x0001e8000c101124 */
[----:B------:R0:W-:Y:S04]  /*8470*/  @!P1 STG.E.U8 desc[UR36][R4.64+0xf9], R149 ;  /* 0x0000f99504009986 */ /* 0x0001e8000c101124 */
[----:B------:R0:W-:Y:S04]  /*8480*/  @!P5 STG.E.U8 desc[UR36][R6.64+0xf8], R11 ;  /* 0x0000f80b0600d986 */ /* 0x0001e8000c101124 */
[----:B------:R0:W-:Y:S02]  /*8490*/  @!P0 STG.E.U8 desc[UR36][R6.64+0xf9], R151 ;  /* 0x0000f99706008986 */ /* 0x0001e4000c101124 */
.L_x_295:
[----:B------:R-:W-:Y:S05]  /*84a0*/  BSYNC B0 ;  /* 0x0000000000007941 */ /* 0x000fea0003800000 */
.L_x_37:
[----:B0-----:R-:W2:Y:S01]  /*84b0*/  LDL.64 R2, [R1] ;  /* 0x0000000001027983 */ /* 0x001ea20000100a00 */
[----:B------:R-:W-:Y:S01]  /*84c0*/  ULDC.64 UR4, c[0x0][0x650] ;  /* 0x0001940000047ab9 */ /* 0x000fe20000000a00 */
[----:B------:R0:W-:Y:S01]  /*84d0*/  SYNCS.ARRIVE.TRANS64.A1T0 RZ, [R162+UR45], RZ ;  /* 0x000000ffa2ff79a7 */ /* 0x0001e2000810002d */
[----:B------:R-:W-:Y:S01]  /*84e0*/  PRMT R0, RZ, 0x7610, R0 ;  /* 0x00007610ff007816 */ /* 0x000fe20000000000 */
[----:B------:R-:W-:Y:S02]  /*84f0*/  IMAD.MOV.U32 R19, RZ, RZ, -0x1 ;  /* 0xffffffffff137424 */ /* 0x000fe400078e00ff */
[----:B------:R-:W-:Y:S01]  /*8500*/  IMAD.MOV.U32 R22, RZ, RZ, -0x1 ;  /* 0xffffffffff167424 */ /* 0x000fe200078e00ff */
[----:B--2---:R-:W-:-:S04]  /*8510*/  LEA R18, P0, R2, R18, 0x1 ;  /* 0x0000001202127211 */ /* 0x004fc800078008ff */
[----:B------:R-:W-:Y:S01]  /*8520*/  LEA.HI.X R17, R2, R17, R23, 0x1, P0 ;  /* 0x0000001102117211 */ /* 0x000fe200000f0c17 */
[----:B------:R-:W-:Y:S01]  /*8530*/  IMAD.MOV.U32 R2, RZ, RZ, -0x1 ;  /* 0xffffffffff027424 */ /* 0x000fe200078e00ff */
[----:B------:R-:W-:-:S04]  /*8540*/  ISETP.GE.U32.AND P0, PT, R18, UR4, PT ;  /* 0x0000000412007c0c */ /* 0x000fc8000bf06070 */
[----:B------:R-:W-:-:S13]  /*8550*/  ISETP.GE.U32.AND.EX P0, PT, R17, UR5, PT, P0 ;  /* 0x0000000511007c0c */ /* 0x000fda000bf06100 */
[----:B0-----:R-:W-:Y:S05]  /*8560*/  @P0 BRA `(.L_x_296) ;  /* 0x0000000400700947 */ /* 0x001fea0003800000 */
[----:B------:R-:W0:Y:S01]  /*8570*/  S2R R10, SR_CTAID.X ;  /* 0x00000000000a7919 */ /* 0x000e220000002500 */
[----:B------:R-:W2:Y:S01]  /*8580*/  LDC.64 R8, c[0x0][0x628] ;  /* 0x00018a00ff087b82 */ /* 0x000ea20000000a00 */
[----:B------:R-:W-:Y:S01]  /*8590*/  ULDC UR4, c[0x0][0x150] ;  /* 0x0000540000047ab9 */ /* 0x000fe20000000800 */
[----:B---3--:R-:W-:Y:S01]  /*85a0*/  IMAD.MOV.U32 R6, RZ, RZ, R18 ;  /* 0x000000ffff067224 */ /* 0x008fe200078e0012 */
[----:B------:R-:W3:Y:S01]  /*85b0*/  S2R R20, SR_CTAID.Y ;  /* 0x0000000000147919 */ /* 0x000ee20000002600 */
[----:B------:R-:W-:-:S04]  /*85c0*/  IMAD.MOV.U32 R7, RZ, RZ, R17 ;  /* 0x000000ffff077224 */ /* 0x000fc800078e0011 */
[----:B------:R-:W1:Y:S08]  /*85d0*/  LDC R15, c[0x0][0x144] ;  /* 0x00005100ff0f7b82 */ /* 0x000e700000000800 */
[----:B------:R-:W1:Y:S08]  /*85e0*/  LDC R0, c[0x0][0x630] ;  /* 0x00018c00ff007b82 */ /* 0x000e700000000800 */
[----:B------:R-:W1:Y:S01]  /*85f0*/  LDC.64 R12, c[0x0][0x620] ;  /* 0x00018800ff0c7b82 */ /* 0x000e620000000a00 */
[----:B--2---:R-:W-:-:S04]  /*8600*/  ISETP.NE.U32.AND P0, PT, R8, RZ, PT ;  /* 0x000000ff0800720c */ /* 0x004fc80003f05070 */
[----:B------:R-:W-:Y:S02]  /*8610*/  ISETP.NE.AND.EX P0, PT, R9, RZ, PT, P0 ;  /* 0x000000ff0900720c */ /* 0x000fe40003f05300 */
[----:B0-----:R-:W-:-:S05]  /*8620*/  I2FP.F32.U32 R2, R10 ;  /* 0x0000000a00027245 */ /* 0x001fca0000201000 */
[----:B------:R-:W-:-:S04]  /*8630*/  FMUL R2, R2, UR4 ;  /* 0x0000000402027c20 */ /* 0x000fc80008400000 */
[----:B------:R0:W2:Y:S02]  /*8640*/  F2I.U32.TRUNC.NTZ R14, R2 ;  /* 0x00000002000e7305 */ /* 0x0000a4000020f000 */
[----:B---3--:R-:W-:Y:S05]  /*8650*/  @!P0 BRA `(.L_x_297) ;  /* 0x0000000000288947 */ /* 0x008fea0003800000 */
[----:B------:R-:W3:Y:S02]  /*8660*/  LDC R3, c[0x0][0x634] ;  /* 0x00018d00ff037b82 */ /* 0x000ee40000000800 */
[----:B---3--:R-:W-:-:S05]  /*8670*/  IADD3 R7, P0, R18, R3, RZ ;  /* 0x0000000312077210 */ /* 0x008fca0007f1e0ff */
[----:B-1----:R-:W-:-:S04]  /*8680*/  IMAD.X R11, RZ, RZ, R17, P0 ;  /* 0x000000ffff0b7224 */ /* 0x002fc800000e0611 */
[----:B0-----:R-:W-:-:S04]  /*8690*/  IMAD.WIDE.U32 R2, R11, R8, RZ ;  /* 0x000000080b027225 */ /* 0x001fc800078e00ff */
[----:B----4-:R-:W-:-:S04]  /*86a0*/  IMAD.WIDE.U32 R4, P0, R7, R9, R2 ;  /* 0x0000000907047225 */ /* 0x010fc80007800002 */
[----:B------:R-:W-:-:S04]  /*86b0*/  IMAD.WIDE.U32 R2, R7, R8, RZ ;  /* 0x0000000807027225 */ /* 0x000fc800078e00ff */
[----:B------:R-:W-:Y:S01]  /*86c0*/  IMAD.X R7, RZ, RZ, RZ, P0 ;  /* 0x000000ffff077224 */ /* 0x000fe200000e06ff */
[----:B------:R-:W-:Y:S01]  /*86d0*/  IADD3 RZ, P0, R3, R4, RZ ;  /* 0x0000000403ff7210 */ /* 0x000fe20007f1e0ff */
[----:B------:R-:W-:-:S04]  /*86e0*/  IMAD.MOV.U32 R6, RZ, RZ, R5 ;  /* 0x000000ffff067224 */ /* 0x000fc800078e0005 */
[----:B------:R-:W-:-:S08]  /*86f0*/  IMAD.WIDE.U32.X R6, R11, R9, R6, P0 ;  /* 0x000000090b067225 */ /* 0x000fd000000e0406 */
.L_x_297:
[----:B------:R-:W3:Y:S01]  /*8700*/  LDC.64 R26, c[0x0][0x640] ;  /* 0x00019000ff1a7b82 */ /* 0x000ee20000000a00 */
[-C--:B-1----:R-:W-:Y:S01]  /*8710*/  SHF.R.U64 R11, R6, R0.reuse, R7 ;  /* 0x00000000060b7219 */ /* 0x082fe20000001207 */
[----:B------:R-:W-:Y:S01]  /*8720*/  IMAD.MOV.U32 R19, RZ, RZ, R17 ;  /* 0x000000ffff137224 */ /* 0x000fe200078e0011 */
[----:B------:R-:W-:Y:S01]  /*8730*/  SHF.R.U32.HI R0, RZ, R0, R7 ;  /* 0x00000000ff007219 */ /* 0x000fe20000011607 */
[----:B--2---:R-:W-:Y:S01]  /*8740*/  IMAD.MOV R14, RZ, RZ, -R14 ;  /* 0x000000ffff0e7224 */ /* 0x004fe200078e0a0e */
[----:B----4-:R-:W-:Y:S01]  /*8750*/  IADD3 R5, P0, RZ, -R11, RZ ;  /* 0x8000000bff057210 */ /* 0x010fe20007f1e0ff */
[----:B------:R-:W-:Y:S01]  /*8760*/  ULDC UR4, c[0x0][0x154] ;  /* 0x0000550000047ab9 */ /* 0x000fe20000000800 */
[----:B------:R-:W-:Y:S01]  /*8770*/  IMAD.MOV.U32 R7, RZ, RZ, 0x1 ;  /* 0x00000001ff077424 */ /* 0x000fe200078e00ff */
[----:B------:R-:W1:Y:S01]  /*8780*/  LDC R4, c[0x0][0x618] ;  /* 0x00018600ff047b82 */ /* 0x000e620000000800 */
[----:B------:R-:W-:Y:S02]  /*8790*/  IMAD R22, R15, R14, R10 ;  /* 0x0000000e0f167224 */ /* 0x000fe400078e020a */
[----:B------:R-:W-:-:S04]  /*87a0*/  IMAD.X R3, RZ, RZ, ~R0, P0 ;  /* 0x000000ffff037224 */ /* 0x000fc800000e0e00 */
[-C--:B------:R-:W-:Y:S01]  /*87b0*/  IMAD R0, R3, R12.reuse, RZ ;  /* 0x0000000c03007224 */ /* 0x080fe200078e02ff */
[----:B------:R-:W2:Y:S01]  /*87c0*/  LDC R6, c[0x0][0x608] ;  /* 0x00018200ff067b82 */ /* 0x000ea20000000800 */
[----:B0-----:R-:W-:-:S04]  /*87d0*/  IMAD.WIDE.U32 R2, R5, R12, R18 ;  /* 0x0000000c05027225 */ /* 0x001fc800078e0012 */
[----:B------:R-:W-:Y:S01]  /*87e0*/  IMAD R5, R5, R13, R0 ;  /* 0x0000000d05057224 */ /* 0x000fe200078e0200 */
[----:B------:R-:W-:Y:S02]  /*87f0*/  I2FP.F32.U32 R0, R20 ;  /* 0x0000001400007245 */ /* 0x000fe40000201000 */
[----:B------:R-:W0:Y:S01]  /*8800*/  LDC R24, c[0x0][0x658] ;  /* 0x00019600ff187b82 */ /* 0x000e220000000800 */
[----:B------:R-:W-:Y:S01]  /*8810*/  IMAD.IADD R3, R3, 0x1, R5 ;  /* 0x0000000103037824 */ /* 0x000fe200078e0205 */
[----:B---3--:R-:W-:Y:S01]  /*8820*/  ISETP.NE.U32.AND P0, PT, R26, RZ, PT ;  /* 0x000000ff1a00720c */ /* 0x008fe20003f05070 */
[----:B------:R-:W-:Y:S01]  /*8830*/  FMUL R0, R0, UR4 ;  /* 0x0000000400007c20 */ /* 0x000fe20008400000 */
[----:B------:R-:W-:Y:S02]  /*8840*/  IMAD.MOV.U32 R5, RZ, RZ, -0x1 ;  /* 0xffffffffff057424 */ /* 0x000fe400078e00ff */
[----:B------:R-:W-:Y:S01]  /*8850*/  ISETP.NE.AND.EX P0, PT, R27, RZ, PT, P0 ;  /* 0x000000ff1b00720c */ /* 0x000fe20003f05300 */
[----:B------:R3:W4:Y:S01]  /*8860*/  F2I.U32.TRUNC.NTZ R12, R0 ;  /* 0x00000000000c7305 */ /* 0x000722000020f000 */
[----:B------:R-:W3:Y:S01]  /*8870*/  LDC R15, c[0x0][0x148] ;  /* 0x00005200ff0f7b82 */ /* 0x000ee20000000800 */
[----:B-1----:R-:W-:-:S02]  /*8880*/  SHF.R.U64 R10, R2, R4, R3 ;  /* 0x00000004020a7219 */ /* 0x002fc40000001203 */
[----:B------:R-:W-:-:S05]  /*8890*/  SHF.R.U32.HI R3, RZ, R4, R3 ;  /* 0x00000004ff037219 */ /* 0x000fca0000011603 */
[----:B------:R-:W1:Y:S01]  /*88a0*/  LDC R14, c[0x0][0x600] ;  /* 0x00018000ff0e7b82 */ /* 0x000e620000000800 */
[-CC-:B--2---:R-:W-:Y:S02]  /*88b0*/  SHF.R.U64 R8, R10, R6.reuse, R3.reuse ;  /* 0x000000060a087219 */ /* 0x184fe40000001203 */
[----:B------:R-:W-:-:S05]  /*88c0*/  SHF.R.U32.HI R3, RZ, R6, R3 ;  /* 0x00000006ff037219 */ /* 0x000fca0000011603 */
[----:B------:R-:W2:Y:S01]  /*88d0*/  LDC R21, c[0x0][0x648] ;  /* 0x00019200ff157b82 */ /* 0x000ea20000000800 */
[-CC-:B0-----:R-:W-:Y:S02]  /*88e0*/  SHF.R.U64 R13, R8, R24.reuse, R3.reuse ;  /* 0x00000018080d7219 */ /* 0x181fe40000001203 */
[-C--:B------:R-:W-:Y:S02]  /*88f0*/  SHF.L.U32 R5, R5, R24.reuse, RZ ;  /* 0x0000001805057219 */ /* 0x080fe400000006ff */
[-C--:B------:R-:W-:Y:S01]  /*8900*/  SHF.R.U32.HI R3, RZ, R24.reuse, R3 ;  /* 0x00000018ff037219 */ /* 0x080fe20000011603 */
[----:B------:R-:W-:Y:S01]  /*8910*/  IMAD.MOV.U32 R2, RZ, RZ, R13 ;  /* 0x000000ffff027224 */ /* 0x000fe200078e000d */
[----:B------:R-:W-:Y:S01]  /*8920*/  SHF.L.U32 R24, R7, R24, RZ ;  /* 0x0000001807187219 */ /* 0x000fe200000006ff */
[----:B------:R-:W0:Y:S01]  /*8930*/  LDC R25, c[0x0][0x638] ;  /* 0x00018e00ff197b82 */ /* 0x000e220000000800 */
[----:B------:R-:W-:-:S07]  /*8940*/  LOP3.LUT R19, RZ, R5, RZ, 0x33, !PT ;  /* 0x00000005ff137212 */ /* 0x000fce00078e33ff */
[----:B------:R-:W0:Y:S01]  /*8950*/  LDC R28, c[0x0][0x610] ;  /* 0x00018400ff1c7b82 */ /* 0x000e220000000800 */
[----:B----4-:R-:W-:Y:S05]  /*8960*/  @!P0 BRA `(.L_x_298) ;  /* 0x0000000000288947 */ /* 0x010fea0003800000 */
[----:B---3--:R-:W3:Y:S02]  /*8970*/  LDC R0, c[0x0][0x64c] ;  /* 0x00019300ff007b82 */ /* 0x008ee40000000800 */
[----:B---3--:R-:W-:-:S05]  /*8980*/  IADD3 R7, P0, R13, R0, RZ ;  /* 0x000000000d077210 */ /* 0x008fca0007f1e0ff */
        /* <DEDUP_REMOVED lines=8> */
.L_x_298:
[----:B------:R-:W4:Y:S01]  /*8a10*/  LDC R4, c[0x0][0x65c] ;  /* 0x00019700ff047b82 */ /* 0x000f220000000800 */
[----:B--23--:R-:W-:Y:S01]  /*8a20*/  SHF.R.U64 R0, R2, R21, R3 ;  /* 0x0000001502007219 */ /* 0x00cfe20000001203 */
[----:B-1----:R-:W-:Y:S01]  /*8a30*/  VIADD R3, R14, 0xffffffff ;  /* 0xffffffff0e037836 */ /* 0x002fe20000000000 */
[----:B------:R-:W-:Y:S01]  /*8a40*/  LOP3.LUT R19, R8, R19, RZ, 0xc0, !PT ;  /* 0x0000001308137212 */ /* 0x000fe200078ec0ff */
[----:B------:R-:W-:Y:S02]  /*8a50*/  IMAD.MOV R12, RZ, RZ, -R12 ;  /* 0x000000ffff0c7224 */ /* 0x000fe400078e0a0c */
[----:B------:R-:W-:Y:S01]  /*8a60*/  IMAD.MOV R2, RZ, RZ, -R0 ;  /* 0x000000ffff027224 */ /* 0x000fe200078e0a00 */
[----:B------:R-:W-:Y:S01]  /*8a70*/  LOP3.LUT R3, R10, R3, RZ, 0xc0, !PT ;  /* 0x000000030a037212 */ /* 0x000fe200078ec0ff */
[----:B------:R-:W-:Y:S02]  /*8a80*/  IMAD R19, R24, R0, R19 ;  /* 0x0000000018137224 */ /* 0x000fe400078e0213 */
[----:B0-----:R-:W-:-:S04]  /*8a90*/  IMAD R0, R2, R25, R13 ;  /* 0x0000001902007224 */ /* 0x001fc800078e020d */
[----:B------:R-:W-:Y:S01]  /*8aa0*/  IMAD R2, R0, R14, R3 ;  /* 0x0000000e00027224 */ /* 0x000fe200078e0203 */
[----:B----4-:R-:W-:Y:S01]  /*8ab0*/  ISETP.NE.AND P0, PT, R4, 0x1, PT ;  /* 0x000000010400780c */ /* 0x010fe20003f05270 */
[----:B------:R-:W-:-:S05]  /*8ac0*/  IMAD.MOV.U32 R4, RZ, RZ, 0x1 ;  /* 0x00000001ff047424 */ /* 0x000fca00078e00ff */
[----:B------:R-:W-:-:S07]  /*8ad0*/  PRMT R0, R4, 0x7610, R0 ;  /* 0x0000761004007816 */ /* 0x000fce0000000000 */
[----:B------:R-:W-:-:S04]  /*8ae0*/  @P0 IMAD R22, R15, R12, R20 ;  /* 0x0000000c0f160224 */ /* 0x000fc800078e0214 */
[----:B------:R-:W-:-:S05]  /*8af0*/  IMAD R19, R19, R28, R22 ;  /* 0x0000001c13137224 */ /* 0x000fca00078e0216 */
[----:B------:R-:W-:Y:S02]  /*8b00*/  SEL R22, R2, R19, !P0 ;  /* 0x0000001302167207 */ /* 0x000fe40004000000 */
[----:B------:R-:W-:Y:S01]  /*8b10*/  SEL R19, R19, R2, !P0 ;  /* 0x0000000213137207 */ /* 0x000fe20004000000 */
[----:B------:R-:W-:-:S07]  /*8b20*/  IMAD.MOV.U32 R2, RZ, RZ, R11 ;  /* 0x000000ffff027224 */ /* 0x000fce00078e000b */
.L_x_296:
[----:B------:R-:W-:Y:S02]  /*8b30*/  LOP3.LUT P0, RZ, R0, 0xff, RZ, 0xc0, !PT ;  /* 0x000000ff00ff7812 */ /* 0x000fe4000780c0ff */
[----:B------:R-:W-:-:S11]  /*8b40*/  LOP3.LUT R165, R165, 0x1, RZ, 0x3c, !PT ;  /* 0x00000001a5a57812 */ /* 0x000fd600078e3cff */
[----:B------:R-:W-:Y:S05]  /*8b50*/  @P0 BRA `(.L_x_299) ;  /* 0xffffff8c000c0947 */ /* 0x000fea000383ffff */
[----:B------:R-:W-:Y:S05]  /*8b60*/  EXIT ;  /* 0x000000000000794d */ /* 0x000fea0003800000 */
.L_x_18:
[----:B------:R-:W-:-:S08]  /*8b70*/  ISETP.NE.AND P0, PT, R5, RZ, PT ;  /* 0x000000ff0500720c */ /* 0x000fd00003f05270 */
[----:B0-----:R-:W0:-:S00]  /*8b80*/  USETMAXREG.DEALLOC.CTAPOOL 0x28 ;  /* 0x00000028000079c8 */ /* 0x001e0000080e0500 */
[----:B------:R-:W-:Y:S05]  /*8b90*/  @P0 EXIT ;  /* 0x000000000000094d */ /* 0x000fea0003800000 */
[----:B0-----:R-:W-:Y:S01]  /*8ba0*/  LOP3.LUT P0, RZ, R8, 0xff, RZ, 0xc0, !PT ;  /* 0x000000ff08ff7812 */ /* 0x001fe2000780c0ff */
[----:B------:R-:W-:Y:S02]  /*8bb0*/  IMAD.MOV.U32 R0, RZ, RZ, 0x1 ;  /* 0x00000001ff007424 */ /* 0x000fe400078e00ff */
[----:B------:R-:W-:-:S10]  /*8bc0*/  IMAD.MOV.U32 R7, RZ, RZ, RZ ;  /* 0x000000ffff077224 */ /* 0x000fd400078e00ff */
[----:B------:R-:W-:Y:S05]  /*8bd0*/  @!P0 BRA `(.L_x_300) ;  /* 0x0000000c00748947 */ /* 0x000fea0003800000 */
[----:B------:R-:W0:Y:S01]  /*8be0*/  S2UR UR9, SR_CgaCtaId ;  /* 0x00000000000979c3 */ /* 0x000e220000008800 */
[----:B------:R-:W-:Y:S01]  /*8bf0*/  ULDC UR5, c[0x0][0x658] ;  /* 0x0001960000057ab9 */ /* 0x000fe20000000800 */
[----:B------:R-:W-:Y:S01]  /*8c00*/  UMOV UR10, 0xffffffff ;  /* 0xffffffff000a7882 */ /* 0x000fe20000000000 */
[----:B------:R-:W-:Y:S01]  /*8c10*/  UMOV UR11, 0x1 ;  /* 0x00000001000b7882 */ /* 0x000fe20000000000 */
[----:B------:R-:W-:Y:S01]  /*8c20*/  USHF.L.U32 UR10, UR10, UR5, URZ ;  /* 0x000000050a0a7299 */ /* 0x000fe2000800063f */
[----:B------:R-:W-:Y:S01]  /*8c30*/  LOP3.LUT P0, RZ, R4, 0x1f, RZ, 0xc0, !PT ;  /* 0x0000001f04ff7812 */ /* 0x000fe2000780c0ff */
[----:B------:R-:W-:Y:S01]  /*8c40*/  BSSY B0, `(.L_x_300) ;  /* 0x00000d6000007945 */ /* 0x000fe20003800000 */
[C---:B------:R-:W-:Y:S01]  /*8c50*/  ISETP.NE.AND P2, PT, R3.reuse, RZ, PT ;  /* 0x000000ff0300720c */ /* 0x040fe20003f45270 */
[----:B------:R-:W-:Y:S01]  /*8c60*/  IMAD.MOV.U32 R8, RZ, RZ, 0x1 ;  /* 0x00000001ff087424 */ /* 0x000fe200078e00ff */
[----:B------:R-:W-:Y:S01]  /*8c70*/  ISETP.NE.OR P0, PT, R3, RZ, !P0 ;  /* 0x000000ff0300720c */ /* 0x000fe20004705670 */
[----:B------:R-:W-:Y:S01]  /*8c80*/  IMAD.MOV.U32 R0, RZ, RZ, 0x1 ;  /* 0x00000001ff007424 */ /* 0x000fe200078e00ff */
[----:B------:R-:W-:Y:S01]  /*8c90*/  LOP3.LUT R6, R16, 0x2, RZ, 0xfc, !PT ;  /* 0x0000000210067812 */ /* 0x000fe200078efcff */
[----:B------:R-:W-:Y:S01]  /*8ca0*/  IMAD.MOV.U32 R7, RZ, RZ, RZ ;  /* 0x000000ffff077224 */ /* 0x000fe200078e00ff */
[----:B------:R-:W-:Y:S01]  /*8cb0*/  ULDC UR4, c[0x0][0x600] ;  /* 0x0001800000047ab9 */ /* 0x000fe20000000800 */
[----:B------:R-:W-:Y:S01]  /*8cc0*/  UMOV UR18, 0x5 ;  /* 0x0000000500127882 */ /* 0x000fe20000000000 */
[----:B------:R-:W-:-:S02]  /*8cd0*/  UIADD3 UR26, UR40, 0x1, URZ ;  /* 0x00000001281a7890 */ /* 0x000fc4000fffe03f */
[----:B------:R-:W-:Y:S02]  /*8ce0*/  UIADD3 UR4, UR4, -0x1, URZ ;  /* 0xffffffff04047890 */ /* 0x000fe4000fffe03f */
[----:B------:R-:W-:Y:S01]  /*8cf0*/  USHF.L.U32 UR5, UR11, UR5, URZ ;  /* 0x000000050b057299 */ /* 0x000fe2000800063f */
[----:B------:R-:W-:Y:S01]  /*8d00*/  ULDC.64 UR24, c[0x0][0x198] ;  /* 0x0000660000187ab9 */ /* 0x000fe20000000a00 */
[----:B0-----:R-:W-:Y:S02]  /*8d10*/  ULOP3.LUT UR8, UR9, 0x1, URZ, 0xc0, !UPT ;  /* 0x0000000109087892 */ /* 0x001fe4000f8ec03f */
[----:B------:R-:W-:Y:S02]  /*8d20*/  USHF.L.U32 UR7, UR9, 0xd, URZ ;  /* 0x0000000d09077899 */ /* 0x000fe4000800063f */
[----:B------:R-:W-:Y:S02]  /*8d30*/  USHF.R.U32.HI UR27, URZ, 0x1, UR9 ;  /* 0x000000013f1b7899 */ /* 0x000fe40008011609 */
[----:B------:R-:W-:-:S02]  /*8d40*/  USHF.L.U32 UR6, UR9, 0x7, URZ ;  /* 0x0000000709067899 */ /* 0x000fc4000800063f */
[----:B------:R-:W-:Y:S02]  /*8d50*/  ULOP3.LUT UR9, UR9, 0xfffffffe, URZ, 0xc0, !UPT ;  /* 0xfffffffe09097892 */ /* 0x000fe4000f8ec03f */
[----:B------:R-:W-:Y:S02]  /*8d60*/  UISETP.GT.U32.AND UP0, UPT, UR8, 0xffff, UPT ;  /* 0x0000ffff0800788c */ /* 0x000fe4000bf04070 */
[----:B------:R-:W-:Y:S02]  /*8d70*/  ULOP3.LUT UR13, UR7, 0x2000, URZ, 0xc0, !UPT ;  /* 0x00002000070d7892 */ /* 0x000fe4000f8ec03f */
[----:B------:R-:W-:Y:S02]  /*8d80*/  ULOP3.LUT UR7, URZ, UR10, URZ, 0x33, !UPT ;  /* 0x0000000a3f077292 */ /* 0x000fe4000f8e333f */
[----:B------:R-:W-:Y:S02]  /*8d90*/  USHF.L.U32 UR10, UR11, UR9, URZ ;  /* 0x000000090b0a7299 */ /* 0x000fe4000800063f */
[----:B------:R-:W-:-:S02]  /*8da0*/  ULOP3.LUT UR9, UR9, 0x1, URZ, 0xfc, !UPT ;  /* 0x0000000109097892 */ /* 0x000fc4000f8efc3f */
[----:B------:R-:W-:Y:S02]  /*8db0*/  USEL UR8, UR8, 0xffff, !UP0 ;  /* 0x0000ffff08087887 */ /* 0x000fe4000c000000 */
[----:B------:R-:W-:Y:S02]  /*8dc0*/  USHF.L.U32 UR9, UR11, UR9, URZ ;  /* 0x000000090b097299 */ /* 0x000fe4000800063f */
[----:B------:R-:W-:Y:S02]  /*8dd0*/  ULOP3.LUT UR8, UR8, 0xffff, URZ, 0xc0, !UPT ;  /* 0x0000ffff08087892 */ /* 0x000fe4000f8ec03f */
[----:B------:R-:W-:Y:S02]  /*8de0*/  ULEA UR28, UR27, 0x180, 0xb ;  /* 0x000001801b1c7891 */ /* 0x000fe4000f8e583f */
[----:B------:R-:W-:Y:S02]  /*8df0*/  ULOP3.LUT UR6, UR6, 0x80, URZ, 0xc0, !UPT ;  /* 0x0000008006067892 */ /* 0x000fe4000f8ec03f */
[----:B------:R-:W-:-:S02]  /*8e00*/  UIADD3 UR13, UR13, 0xb180, URZ ;  /* 0x0000b1800d0d7890 */ /* 0x000fc4000fffe03f */
[----:B------:R-:W-:Y:S02]  /*8e10*/  ULOP3.LUT UR19, UR10, UR9, URZ, 0xfc, !UPT ;  /* 0x000000090a137292 */ /* 0x000fe4000f8efc3f */
[----:B------:R-:W-:-:S12]  /*8e20*/  USHF.L.U32 UR18, UR18, UR8, URZ ;  /* 0x0000000812127299 */ /* 0x000fd8000800063f */
.L_x_312:
[----:B------:R-:W-:-:S03]  /*8e30*/  UMOV UR8, 0xffffffff ;  /* 0xffffffff00087882 */ /* 0x000fc60000000000 */
[----:B------:R-:W-:Y:S05]  /*8e40*/  BRA.DIV UR8, `(.L_x_301) ;  /* 0x0000001208e87947 */ /* 0x000fea000b800000 */
[----:B------:R-:W-:-:S13]  /*8e50*/  ELECT P6, URZ, PT ;  /* 0x00000000003f782f */ /* 0x000fda00038c0000 */
.L_x_332:
[----:B------:R-:W0:Y:S01]  /*8e60*/  LDC R3, c[0x0][0x28c] ;  /* 0x0000a300ff037b82 */ /* 0x000e220000000800 */
[----:B------:R-:W-:Y:S01]  /*8e70*/  BSSY B1, `(.L_x_302) ;  /* 0x000003a000017945 */ /* 0x000fe20003800000 */
[----:B0-----:R-:W-:-:S13]  /*8e80*/  ISETP.LT.OR P6, PT, R3, 0x1, !P6 ;  /* 0x000000010300780c */ /* 0x001fda00077c1670 */
[----:B------:R-:W-:Y:S05]  /*8e90*/  @P6 BRA `(.L_x_303) ;  /* 0x0000000000dc6947 */ /* 0x000fea0003800000 */
[----:B------:R-:W-:Y:S01]  /*8ea0*/  LEA R19, R19, UR27, 0x1 ;  /* 0x0000001b13137c11 */ /* 0x000fe2000f8e08ff */
[----:B------:R-:W-:Y:S01]  /*8eb0*/  IMAD.MOV.U32 R12, RZ, RZ, RZ ;  /* 0x000000ffff0c7224 */ /* 0x000fe200078e00ff */
[----:B------:R-:W-:Y:S01]  /*8ec0*/  LEA R22, R22, UR6, 0x8 ;  /* 0x0000000616167c11 */ /* 0x000fe2000f8e40ff */
[----:B------:R-:W-:Y:S02]  /*8ed0*/  IMAD.U32 R13, RZ, RZ, UR26 ;  /* 0x0000001aff0d7e24 */ /* 0x000fe4000f8e00ff */
[----:B------:R-:W-:Y:S02]  /*8ee0*/  IMAD.MOV.U32 R3, RZ, RZ, R0 ;  /* 0x000000ffff037224 */ /* 0x000fe400078e0000 */
[----:B------:R-:W-:Y:S02]  /*8ef0*/  IMAD.MOV.U32 R4, RZ, RZ, R7 ;  /* 0x000000ffff047224 */ /* 0x000fe400078e0007 */
[----:B------:R-:W-:-:S07]  /*8f00*/  IMAD.SHL.U32 R19, R19, 0x20, RZ ;  /* 0x0000002013137824 */ /* 0x000fce00078e00ff */
.L_x_307:
[----:B------:R-:W0:Y:S01]  /*8f10*/  S2R R10, SR_CgaCtaId ;  /* 0x00000000000a7919 */ /* 0x000e220000008800 */
[----:B------:R-:W-:Y:S01]  /*8f20*/  MOV R5, 0x400 ;  /* 0x0000040000057802 */ /* 0x000fe20000000f00 */
[----:B------:R-:W1:Y:S03]  /*8f30*/  @!P2 LDC R9, c[0x0][0x500] ;  /* 0x00014000ff09ab82 */ /* 0x000e660000000800 */
[----:B0-----:R-:W-:Y:S02]  /*8f40*/  LEA R11, R10, R5, 0x18 ;  /* 0x000000050a0b7211 */ /* 0x001fe400078ec0ff */
[----:B------:R-:W-:-:S03]  /*8f50*/  SHF.L.U32 R5, R3, 0x1f, RZ ;  /* 0x0000001f03057819 */ /* 0x000fc600000006ff */
[----:B------:R-:W-:-:S04]  /*8f60*/  IMAD R10, R4, 0x8, R11 ;  /* 0x00000008040a7824 */ /* 0x000fc800078e020b */
[----:B------:R-:W0:Y:S02]  /*8f70*/  SYNCS.PHASECHK.TRANS64.TRYWAIT P1, [R10+URZ+0x58], R5 ;  /* 0x000058050a0075a7 */ /* 0x000e24000802017f */
[----:B01----:R-:W-:Y:S05]  /*8f80*/  @!P1 BRA `(.L_x_304) ;  /* 0x0000001000b89947 */ /* 0x003fea0003800000 */
.L_x_333:
[----:B0-----:R-:W-:Y:S01]  /*8f90*/  PRMT R5, R6, 0x9910, RZ ;  /* 0x0000991006057816 */ /* 0x001fe200000000ff */
[----:B------:R0:W-:Y:S03]  /*8fa0*/  @!P2 SYNCS.ARRIVE.TRANS64 RZ, [R10+URZ], R9 ;  /* 0x000000090affa9a7 */ /* 0x0001e6000800003f */
[----:B------:R-:W-:-:S13]  /*8fb0*/  ISETP.NE.AND P1, PT, R5, 0x2, PT ;  /* 0x000000020500780c */ /* 0x000fda0003f25270 */
[----:B0-----:R-:W-:Y:S05]  /*8fc0*/  @P1 BRA `(.L_x_305) ;  /* 0x0000000000041947 */ /* 0x001fea0003800000 */
[----:B------:R-:W-:Y:S01]  /*8fd0*/  BPT.TRAP 0x1 ;  /* 0x000000040000795c */ /* 0x000fe20000300000 */
.L_x_305:
[----:B------:R-:W-:Y:S05]  /*8fe0*/  @P0 BRA `(.L_x_306) ;  /* 0x0000000000040947 */ /* 0x000fea0003800000 */
[----:B------:R-:W-:Y:S01]  /*8ff0*/  BPT.TRAP 0x1 ;  /* 0x000000040000795c */ /* 0x000fe20000300000 */
.L_x_306:
[----:B------:R-:W-:Y:S01]  /*9000*/  R2UR UR11, R4 ;  /* 0x00000000040b72ca */ /* 0x000fe200000e0000 */
[----:B------:R-:W-:Y:S01]  /*9010*/  VIADD R13, R13, 0xffffffff ;  /* 0xffffffff0d0d7836 */ /* 0x000fe20000000000 */
[----:B------:R-:W-:Y:S01]  /*9020*/  R2UR UR21, R11 ;  /* 0x000000000b1572ca */ /* 0x000fe200000e0000 */
[----:B------:R-:W-:Y:S01]  /*9030*/  UIADD3 UR14, UP0, UR24, 0xf0, URZ ;  /* 0x000000f0180e7890 */ /* 0x000fe2000ff1e03f */
[----:B------:R-:W-:Y:S01]  /*9040*/  R2UR UR22, R19 ;  /* 0x00000000131672ca */ /* 0x000fe200000e0000 */
[----:B------:R-:W-:Y:S01]  /*9050*/  UIADD3 UR30, UP1, UR24, 0x1f0, URZ ;  /* 0x000001f0181e7890 */ /* 0x000fe2000ff3e03f */
[----:B------:R-:W-:Y:S01]  /*9060*/  R2UR UR9, R10 ;  /* 0x000000000a0972ca */ /* 0x000fe200000e0000 */
[----:B------:R-:W-:Y:S01]  /*9070*/  UIADD3.X UR15, URZ, UR25, URZ, UP0, !UPT ;  /* 0x000000193f0f7290 */ /* 0x000fe200087fe43f */
[----:B------:R-:W-:Y:S01]  /*9080*/  R2UR UR10, R12 ;  /* 0x000000000c0a72ca */ /* 0x000fe200000e0000 */
[----:B------:R-:W-:Y:S01]  /*9090*/  UPRMT UR20, URZ, 0x5410, UR18 ;  /* 0x000054103f147896 */ /* 0x000fe20008000012 */
[----:B------:R-:W-:Y:S01]  /*90a0*/  R2UR UR12, R2 ;  /* 0x00000000020c72ca */ /* 0x000fe200000e0000 */
[----:B------:R-:W-:Y:S01]  /*90b0*/  VIADD R4, R4, 0x1 ;  /* 0x0000000104047836 */ /* 0x000fe20000000000 */
[----:B------:R-:W-:Y:S01]  /*90c0*/  R2UR UR23, R22 ;  /* 0x00000000161772ca */ /* 0x000fe200000e0000 */
[----:B------:R-:W-:Y:S01]  /*90d0*/  ULEA UR8, UR11, UR28, 0xc ;  /* 0x0000001c0b087291 */ /* 0x000fe2000f8e603f */
[----:B------:R-:W-:Y:S01]  /*90e0*/  ISETP.GT.AND P3, PT, R13, 0x1, PT ;  /* 0x000000010d00780c */ /* 0x000fe20003f64270 */
[----:B------:R-:W-:Y:S01]  /*90f0*/  ULEA UR11, UR11, UR13, 0xe ;  /* 0x0000000d0b0b7291 */ /* 0x000fe2000f8e703f */
[----:B------:R-:W-:Y:S01]  /*9100*/  ISETP.NE.AND P1, PT, R4, 0xb, PT ;  /* 0x0000000b0400780c */ /* 0x000fe20003f25270 */
[----:B------:R-:W-:Y:S01]  /*9110*/  UIADD3 UR8, UR21, UR8, URZ ;  /* 0x0000000815087290 */ /* 0x000fe2000fffe03f */
[----:B------:R-:W-:Y:S01]  /*9120*/  VIADD R12, R12, 0x40 ;  /* 0x000000400c0c7836 */ /* 0x000fe20000000000 */
[----:B------:R-:W-:Y:S01]  /*9130*/  UIADD3 UR21, UR21, UR11, URZ ;  /* 0x0000000b15157290 */ /* 0x000fe2000fffe03f */
[----:B------:R-:W-:Y:S01]  /*9140*/  SEL R10, RZ, 0x1, P1 ;  /* 0x00000001ff0a7807 */ /* 0x000fe20000800000 */
[----:B------:R-:W-:Y:S01]  /*9150*/  UPRMT UR29, URZ, 0x5410, UR19 ;  /* 0x000054103f1d7896 */ /* 0x000fe20008000013 */
[----:B------:R-:W-:Y:S01]  /*9160*/  SEL R4, R4, RZ, P1 ;  /* 0x000000ff04047207 */ /* 0x000fe20000800000 */
[----:B------:R-:W-:Y:S01]  /*9170*/  UIADD3.X UR31, URZ, UR25, URZ, UP1, !UPT ;  /* 0x000000193f1f7290 */ /* 0x000fe20008ffe43f */
[----:B------:R-:W-:Y:S01]  /*9180*/  LOP3.LUT R3, R3, R10, RZ, 0x3c, !PT ;  /* 0x0000000a03037212 */ /* 0x000fe200078e3cff */
[----:B------:R-:W-:Y:S01]  /*9190*/  UMOV UR16, 0x0 ;  /* 0x0000000000107882 */ /* 0x000fe20000000000 */
[----:B------:R-:W-:Y:S01]  /*91a0*/  UMOV UR17, 0x10000000 ;  /* 0x1000000000117882 */ /* 0x000fe20000000000 */
[----:B------:R-:W-:-:S02]  /*91b0*/  UMOV UR11, UR22 ;  /* 0x00000016000b7c82 */ /* 0x000fc40008000000 */
[----:B------:R0:W-:Y:S02]  /*91c0*/  UTMALDG.3D.MULTICAST [UR8], [UR14], UR20, desc[UR16] ;  /* 0x000010080e0073b4 */ /* 0x0001e40008011814 */
[----:B0-----:R-:W-:Y:S01]  /*91d0*/  UMOV UR8, UR21 ;  /* 0x0000001500087c82 */ /* 0x001fe20008000000 */
[----:B------:R-:W-:Y:S02]  /*91e0*/  UMOV UR11, UR23 ;  /* 0x00000017000b7c82 */ /* 0x000fe40008000000 */
[----:B------:R0:W-:Y:S02]  /*91f0*/  UTMALDG.3D.MULTICAST [UR8], [UR30], UR29, desc[UR16] ;  /* 0x000010081e0073b4 */ /* 0x0001e4000801181d */
[----:B0-----:R-:W-:Y:S05]  /*9200*/  @P3 BRA `(.L_x_307) ;  /* 0xfffffffc00403947 */ /* 0x001fea000383ffff */
.L_x_303:
[----:B------:R-:W-:Y:S05]  /*9210*/  BSYNC B1 ;  /* 0x0000000000017941 */ /* 0x000fea0003800000 */
.L_x_302:
[----:B------:R-:W2:Y:S01]  /*9220*/  LDL.64 R10, [R1] ;  /* 0x00000000010a7983 */ /* 0x000ea20000100a00 */
[----:B------:R-:W-:Y:S01]  /*9230*/  LOP3.LUT P4, RZ, R8, 0xff, RZ, 0xc0, !PT ;  /* 0x000000ff08ff7812 */ /* 0x000fe2000788c0ff */
[----:B------:R-:W-:Y:S01]  /*9240*/  VIADD R4, R7, UR40 ;  /* 0x0000002807047c36 */ /* 0x000fe20008000000 */
[----:B------:R-:W-:Y:S01]  /*9250*/  ULDC.64 UR8, c[0x0][0x650] ;  /* 0x0001940000087ab9 */ /* 0x000fe20000000a00 */
[----:B------:R-:W-:Y:S01]  /*9260*/  IMAD.U32 R7, RZ, RZ, UR40 ;  /* 0x00000028ff077e24 */ /* 0x000fe2000f8e00ff */
[----:B------:R-:W-:Y:S01]  /*9270*/  UISETP.GE.U32.AND UP0, UPT, UR40, 0xb, UPT ;  /* 0x0000000b2800788c */ /* 0x000fe2000bf06070 */
[----:B------:R-:W-:Y:S01]  /*9280*/  BSSY B1, `(.L_x_308) ;  /* 0x000006f000017945 */ /* 0x000fe20003800000 */
[----:B------:R-:W-:Y:S01]  /*9290*/  ISETP.GT.U32.AND P1, PT, R4, 0xa, PT ;  /* 0x0000000a0400780c */ /* 0x000fe20003f24070 */
[----:B------:R-:W-:Y:S01]  /*92a0*/  IMAD.MOV.U32 R19, RZ, RZ, -0x1 ;  /* 0xffffffffff137424 */ /* 0x000fe200078e00ff */
[----:B------:R-:W-:Y:S01]  /*92b0*/  PRMT R8, RZ, 0x7610, R8 ;  /* 0x00007610ff087816 */ /* 0x000fe20000000008 */
[----:B------:R-:W-:Y:S01]  /*92c0*/  IMAD.MOV.U32 R22, RZ, RZ, -0x1 ;  /* 0xffffffffff167424 */ /* 0x000fe200078e00ff */
[----:B------:R-:W-:-:S02]  /*92d0*/  ISETP.LT.U32.AND P1, PT, R7, 0xb, P1 ;  /* 0x0000000b0700780c */ /* 0x000fc40000f21070 */
[----:B------:R-:W-:Y:S01]  /*92e0*/  PLOP3.LUT P3, PT, PT, PT, UP0, 0x80, 0x0 ;  /* 0x000000000000781c */ /* 0x000fe20003f6f008 */
[----:B------:R-:W0:Y:S01]  /*92f0*/  @P4 S2R R3, SR_CgaCtaId ;  /* 0x0000000000034919 */ /* 0x000e220000008800 */
[----:B------:R-:W-:-:S04]  /*9300*/  @P4 MOV R2, 0x400 ;  /* 0x0000040000024802 */ /* 0x000fc80000000f00 */
[----:B0-----:R-:W-:Y:S01]  /*9310*/  @P4 LEA R5, R3, R2, 0x18 ;  /* 0x0000000203054211 */ /* 0x001fe200078ec0ff */
[----:B------:R-:W-:-:S03]  /*9320*/  IMAD.WIDE.U32 R2, R4, -0x45d1745d, RZ ;  /* 0xba2e8ba304027825 */ /* 0x000fc600078e00ff */
[----:B------:R0:W-:Y:S01]  /*9330*/  @P4 SYNCS.ARRIVE.TRANS64.A1T0 RZ, [R5+URZ+0xe8], RZ ;  /* 0x0000e8ff05ff49a7 */ /* 0x0001e2000810003f */
[----:B------:R-:W-:Y:S01]  /*9340*/  IMAD.MOV.U32 R2, RZ, RZ, -0x1 ;  /* 0xffffffffff027424 */ /* 0x000fe200078e00ff */
[----:B0-----:R-:W-:Y:S02]  /*9350*/  SHF.R.U32.HI R5, RZ, 0x3, R3 ;  /* 0x00000003ff057819 */ /* 0x001fe40000011603 */
[----:B------:R-:W-:-:S03]  /*9360*/  SEL R3, RZ, 0x1, !P1 ;  /* 0x00000001ff037807 */ /* 0x000fc60004800000 */
[----:B------:R-:W-:Y:S01]  /*9370*/  IMAD R7, R5, -0xb, R4 ;  /* 0xfffffff505077824 */ /* 0x000fe200078e0204 */
[----:B------:R-:W-:Y:S02]  /*9380*/  LOP3.LUT R0, R0, R3, RZ, 0x3c, !PT ;  /* 0x0000000300007212 */ /* 0x000fe400078e3cff */
[----:B------:R-:W-:Y:S02]  /*9390*/  PRMT R3, RZ, 0x7610, R3 ;  /* 0x00007610ff037816 */ /* 0x000fe40000000003 */
[----:B------:R-:W-:Y:S02]  /*93a0*/  @P3 LOP3.LUT R0, R0, 0x1, R5, 0x78, !PT ;  /* 0x0000000100003812 */ /* 0x000fe400078e7805 */
[----:B--2---:R-:W-:-:S04]  /*93b0*/  IADD3 R18, P4, R18, R10, RZ ;  /* 0x0000000a12127210 */ /* 0x004fc80007f9e0ff */
[----:B------:R-:W-:Y:S01]  /*93c0*/  ISETP.GE.U32.AND P1, PT, R18, UR8, PT ;  /* 0x0000000812007c0c */ /* 0x000fe2000bf26070 */
[----:B------:R-:W-:-:S05]  /*93d0*/  IMAD.X R17, R17, 0x1, R23, P4 ;  /* 0x0000000111117824 */ /* 0x000fca00020e0617 */
[----:B------:R-:W-:-:S13]  /*93e0*/  ISETP.GE.U32.AND.EX P1, PT, R17, UR9, PT, P1 ;  /* 0x0000000911007c0c */ /* 0x000fda000bf26110 */
[----:B------:R-:W-:Y:S05]  /*93f0*/  @P1 BRA `(.L_x_309) ;  /* 0x00000004005c1947 */ /* 0x000fea0003800000 */
[----:B------:R-:W0:Y:S01]  /*9400*/  S2R R11, SR_CTAID.X ;  /* 0x00000000000b7919 */ /* 0x000e220000002500 */
[----:B------:R-:W-:Y:S01]  /*9410*/  ULDC.64 UR8, c[0x0][0x628] ;  /* 0x00018a0000087ab9 */ /* 0x000fe20000000a00 */
[----:B------:R-:W1:Y:S01]  /*9420*/  LDC R12, c[0x0][0x144] ;  /* 0x00005100ff0c7b82 */ /* 0x000e620000000800 */
[----:B------:R-:W-:Y:S01]  /*9430*/  ISETP.NE.U32.AND P1, PT, RZ, UR8, PT ;  /* 0x00000008ff007c0c */ /* 0x000fe2000bf25070 */
[----:B------:R-:W2:Y:S01]  /*9440*/  S2R R9, SR_CTAID.Y ;  /* 0x0000000000097919 */ /* 0x000ea20000002600 */
[----:B------:R-:W-:Y:S01]  /*9450*/  ULDC UR10, c[0x0][0x150] ;  /* 0x00005400000a7ab9 */ /* 0x000fe20000000800 */
[----:B------:R-:W-:Y:S01]  /*9460*/  ULDC UR11, c[0x0][0x630] ;  /* 0x00018c00000b7ab9 */ /* 0x000fe20000000800 */
[----:B------:R-:W-:Y:S01]  /*9470*/  ISETP.NE.AND.EX P1, PT, RZ, UR9, PT, P1 ;  /* 0x00000009ff007c0c */ /* 0x000fe2000bf25310 */
[----:B------:R-:W-:Y:S01]  /*9480*/  IMAD.MOV.U32 R2, RZ, RZ, R18 ;  /* 0x000000ffff027224 */ /* 0x000fe200078e0012 */
[----:B0-----:R-:W-:-:S05]  /*9490*/  I2FP.F32.U32 R3, R11 ;  /* 0x0000000b00037245 */ /* 0x001fca0000201000 */
[----:B------:R-:W-:Y:S01]  /*94a0*/  FMUL R14, R3, UR10 ;  /* 0x0000000a030e7c20 */ /* 0x000fe20008400000 */
[----:B------:R-:W-:-:S05]  /*94b0*/  IMAD.MOV.U32 R3, RZ, RZ, R17 ;  /* 0x000000ffff037224 */ /* 0x000fca00078e0011 */
[----:B--2---:R-:W-:Y:S05]  /*94c0*/  @!P1 BRA `(.L_x_310) ;  /* 0x0000000000289947 */ /* 0x004fea0003800000 */
[----:B------:R-:W-:Y:S02]  /*94d0*/  ULDC UR10, c[0x0][0x634] ;  /* 0x00018d00000a7ab9 */ /* 0x000fe40000000800 */
[----:B------:R-:W-:-:S05]  /*94e0*/  IADD3 R3, P1, R18, UR10, RZ ;  /* 0x0000000a12037c10 */ /* 0x000fca000ff3e0ff */
[----:B------:R-:W-:-:S04]  /*94f0*/  IMAD.X R13, RZ, RZ, R17, P1 ;  /* 0x000000ffff0d7224 */ /* 0x000fc800008e0611 */
[----:B------:R-:W-:-:S04]  /*9500*/  IMAD.WIDE.U32 R4, R13, UR8, RZ ;  /* 0x000000080d047c25 */ /* 0x000fc8000f8e00ff */
[----:B------:R-:W-:-:S04]  /*9510*/  IMAD.WIDE.U32 R4, P1, R3, UR9, R4 ;  /* 0x0000000903047c25 */ /* 0x000fc8000f820004 */
[----:B------:R-:W-:-:S04]  /*9520*/  IMAD.WIDE.U32 R2, R3, UR8, RZ ;  /* 0x0000000803027c25 */ /* 0x000fc8000f8e00ff */
[----:B------:R-:W-:Y:S01]  /*9530*/  IMAD.MOV.U32 R2, RZ, RZ, R5 ;  /* 0x000000ffff027224 */ /* 0x000fe200078e0005 */
[----:B------:R-:W-:Y:S01]  /*9540*/  IADD3 RZ, P3, R3, R4, RZ ;  /* 0x0000000403ff7210 */ /* 0x000fe20007f7e0ff */
[----:B------:R-:W-:-:S04]  /*9550*/  IMAD.X R3, RZ, RZ, RZ, P1 ;  /* 0x000000ffff037224 */ /* 0x000fc800008e06ff */
[----:B------:R-:W-:-:S08]  /*9560*/  IMAD.WIDE.U32.X R2, R13, UR9, R2, P3 ;  /* 0x000000090d027c25 */ /* 0x000fd000098e0402 */
.L_x_310:
[--C-:B------:R-:W-:Y:S01]  /*9570*/  SHF.R.U64 R10, R2, UR11, R3.reuse ;  /* 0x0000000b020a7c19 */ /* 0x100fe20008001203 */
[----:B------:R-:W0:Y:S01]  /*9580*/  F2I.U32.TRUNC.NTZ R14, R14 ;  /* 0x0000000e000e7305 */ /* 0x000e22000020f000 */
[----:B------:R-:W-:Y:S01]  /*9590*/  SHF.R.U32.HI R2, RZ, UR11, R3 ;  /* 0x0000000bff027c19 */ /* 0x000fe20008011603 */
[----:B------:R-:W-:Y:S01]  /*95a0*/  ULDC.64 UR8, c[0x0][0x620] ;  /* 0x0001880000087ab9 */ /* 0x000fe20000000a00 */
[----:B------:R-:W-:Y:S01]  /*95b0*/  IADD3 R5, P1, RZ, -R10, RZ ;  /* 0x8000000aff057210 */ /* 0x000fe20007f3e0ff */
[----:B------:R-:W-:Y:S01]  /*95c0*/  IMAD.MOV.U32 R3, RZ, RZ, R17 ;  /* 0x000000ffff037224 */ /* 0x000fe200078e0011 */
[----:B------:R-:W-:-:S03]  /*95d0*/  ULDC.64 UR10, c[0x0][0x640] ;  /* 0x00019000000a7ab9 */ /* 0x000fc60000000a00 */
[----:B------:R-:W-:Y:S01]  /*95e0*/  IMAD.X R2, RZ, RZ, ~R2, P1 ;  /* 0x000000ffff027224 */ /* 0x000fe200008e0e02 */
[----:B------:R-:W-:-:S03]  /*95f0*/  ISETP.NE.U32.AND P1, PT, RZ, UR10, PT ;  /* 0x0000000aff007c0c */ /* 0x000fc6000bf25070 */
[----:B------:R-:W-:Y:S01]  /*9600*/  IMAD R4, R2, UR8, RZ ;  /* 0x0000000802047c24 */ /* 0x000fe2000f8e02ff */
[----:B------:R-:W-:Y:S01]  /*9610*/  ISETP.NE.AND.EX P1, PT, RZ, UR11, PT, P1 ;  /* 0x0000000bff007c0c */ /* 0x000fe2000bf25310 */
[----:B------:R-:W-:-:S04]  /*9620*/  IMAD.MOV.U32 R2, RZ, RZ, R18 ;  /* 0x000000ffff027224 */ /* 0x000fc800078e0012 */
[----:B------:R-:W-:Y:S01]  /*9630*/  IMAD.WIDE.U32 R2, R5, UR8, R2 ;  /* 0x0000000805027c25 */ /* 0x000fe2000f8e0002 */
[----:B------:R-:W-:-:S03]  /*9640*/  ULDC UR8, c[0x0][0x618] ;  /* 0x0001860000087ab9 */ /* 0x000fc60000000800 */
[----:B------:R-:W-:Y:S01]  /*9650*/  IMAD R5, R5, UR9, R4 ;  /* 0x0000000905057c24 */ /* 0x000fe2000f8e0204 */
[----:B------:R-:W-:Y:S01]  /*9660*/  ULDC UR9, c[0x0][0x154] ;  /* 0x0000550000097ab9 */ /* 0x000fe20000000800 */
[----:B0-----:R-:W-:Y:S02]  /*9670*/  IMAD.MOV R4, RZ, RZ, -R14 ;  /* 0x000000ffff047224 */ /* 0x001fe400078e0a0e */
[----:B------:R-:W0:Y:S01]  /*9680*/  LDC R14, c[0x0][0x148] ;  /* 0x00005200ff0e7b82 */ /* 0x000e220000000800 */
[----:B------:R-:W-:Y:S02]  /*9690*/  IMAD.IADD R3, R3, 0x1, R5 ;  /* 0x0000000103037824 */ /* 0x000fe400078e0205 */
[----:B-1----:R-:W-:Y:S01]  /*96a0*/  IMAD R11, R12, R4, R11 ;  /* 0x000000040c0b7224 */ /* 0x002fe200078e020b */
[----:B------:R-:W-:Y:S02]  /*96b0*/  I2FP.F32.U32 R4, R9 ;  /* 0x0000000900047245 */ /* 0x000fe40000201000 */
[----:B------:R-:W-:-:S02]  /*96c0*/  SHF.R.U64 R12, R2, UR8, R3 ;  /* 0x00000008020c7c19 */ /* 0x000fc40008001203 */
[----:B------:R-:W-:Y:S01]  /*96d0*/  SHF.R.U32.HI R3, RZ, UR8, R3 ;  /* 0x00000008ff037c19 */ /* 0x000fe20008011603 */
[----:B------:R-:W-:Y:S01]  /*96e0*/  FMUL R4, R4, UR9 ;  /* 0x0000000904047c20 */ /* 0x000fe20008400000 */
[----:B------:R-:W-:Y:S02]  /*96f0*/  ULDC UR8, c[0x0][0x608] ;  /* 0x0001820000087ab9 */ /* 0x000fe40000000800 */
[--C-:B------:R-:W-:Y:S01]  /*9700*/  SHF.R.U64 R15, R12, UR8, R3.reuse ;  /* 0x000000080c0f7c19 */ /* 0x100fe20008001203 */
[----:B------:R1:W2:Y:S01]  /*9710*/  F2I.U32.TRUNC.NTZ R20, R4 ;  /* 0x0000000400147305 */ /* 0x0002a2000020f000 */
[----:B------:R-:W-:Y:S01]  /*9720*/  SHF.R.U32.HI R2, RZ, UR8, R3 ;  /* 0x00000008ff027c19 */ /* 0x000fe20008011603 */
[----:B------:R-:W-:-:S03]  /*9730*/  ULDC UR8, c[0x0][0x658] ;  /* 0x0001960000087ab9 */ /* 0x000fc60000000800 */
[--C-:B------:R-:W-:Y:S02]  /*9740*/  SHF.R.U64 R13, R15, UR8, R2.reuse ;  /* 0x000000080f0d7c19 */ /* 0x100fe40008001202 */
[----:B------:R-:W-:-:S03]  /*9750*/  SHF.R.U32.HI R19, RZ, UR8, R2 ;  /* 0x00000008ff137c19 */ /* 0x000fc60008011602 */
[----:B------:R-:W-:Y:S02]  /*9760*/  IMAD.MOV.U32 R2, RZ, RZ, R13 ;  /* 0x000000ffff027224 */ /* 0x000fe400078e000d */
[----:B------:R-:W-:Y:S01]  /*9770*/  IMAD.MOV.U32 R3, RZ, RZ, R19 ;  /* 0x000000ffff037224 */ /* 0x000fe200078e0013 */
[----:B-1----:R-:W-:Y:S06]  /*9780*/  @!P1 BRA `(.L_x_311) ;  /* 0x0000000000289947 */ /* 0x002fec0003800000 */
        /* <DEDUP_REMOVED lines=10> */
.L_x_311:
[----:B------:R-:W1:Y:S01]  /*9830*/  LDC R4, c[0x0][0x65c] ;  /* 0x00019700ff047b82 */ /* 0x000e620000000800 */
[----:B------:R-:W-:Y:S01]  /*9840*/  ULDC UR8, c[0x0][0x648] ;  /* 0x0001920000087ab9 */ /* 0x000fe20000000800 */
[----:B------:R-:W-:Y:S01]  /*9850*/  LOP3.LUT R15, R15, UR7, RZ, 0xc0, !PT ;  /* 0x000000070f0f7c12 */ /* 0x000fe2000f8ec0ff */
[----:B--2---:R-:W-:Y:S01]  /*9860*/  IMAD.MOV R20, RZ, RZ, -R20 ;  /* 0x000000ffff147224 */ /* 0x004fe200078e0a14 */
[----:B------:R-:W-:Y:S01]  /*9870*/  SHF.R.U64 R2, R2, UR8, R3 ;  /* 0x0000000802027c19 */ /* 0x000fe20008001203 */
[----:B------:R-:W-:Y:S01]  /*9880*/  ULDC UR8, c[0x0][0x638] ;  /* 0x00018e0000087ab9 */ /* 0x000fe20000000800 */
[----:B------:R-:W-:Y:S01]  /*9890*/  LOP3.LUT R12, R12, UR4, RZ, 0xc0, !PT ;  /* 0x000000040c0c7c12 */ /* 0x000fe2000f8ec0ff */
[----:B------:R-:W-:Y:S01]  /*98a0*/  ULDC UR9, c[0x0][0x610] ;  /* 0x0001840000097ab9 */ /* 0x000fe20000000800 */
[----:B------:R-:W-:Y:S01]  /*98b0*/  IMAD.MOV.U32 R3, RZ, RZ, 0x1 ;  /* 0x00000001ff037424 */ /* 0x000fe200078e00ff */
[----:B-1----:R-:W-:Y:S01]  /*98c0*/  ISETP.NE.AND P1, PT, R4, 0x1, PT ;  /* 0x000000010400780c */ /* 0x002fe20003f25270 */
[----:B------:R-:W-:-:S02]  /*98d0*/  IMAD.MOV R4, RZ, RZ, -R2 ;  /* 0x000000ffff047224 */ /* 0x000fc400078e0a02 */
[----:B------:R-:W-:Y:S02]  /*98e0*/  IMAD R2, R2, UR5, R15 ;  /* 0x0000000502027c24 */ /* 0x000fe4000f8e020f */
[----:B------:R-:W-:Y:S01]  /*98f0*/  IMAD R13, R4, UR8, R13 ;  /* 0x00000008040d7c24 */ /* 0x000fe2000f8e020d */
[----:B------:R-:W-:-:S07]  /*9900*/  ULDC UR8, c[0x0][0x600] ;  /* 0x0001800000087ab9 */ /* 0x000fce0000000800 */
[----:B0-----:R-:W-:-:S04]  /*9910*/  @P1 IMAD R11, R14, R20, R9 ;  /* 0x000000140e0b1224 */ /* 0x001fc800078e0209 */
[----:B------:R-:W-:Y:S02]  /*9920*/  IMAD R11, R2, UR9, R11 ;  /* 0x00000009020b7c24 */ /* 0x000fe4000f8e020b */
[----:B------:R-:W-:-:S05]  /*9930*/  IMAD R2, R13, UR8, R12 ;  /* 0x000000080d027c24 */ /* 0x000fca000f8e020c */
[----:B------:R-:W-:Y:S02]  /*9940*/  SEL R22, R2, R11, !P1 ;  /* 0x0000000b02167207 */ /* 0x000fe40004800000 */
[----:B------:R-:W-:Y:S01]  /*9950*/  SEL R19, R11, R2, !P1 ;  /* 0x000000020b137207 */ /* 0x000fe20004800000 */
[----:B------:R-:W-:-:S07]  /*9960*/  IMAD.MOV.U32 R2, RZ, RZ, R10 ;  /* 0x000000ffff027224 */ /* 0x000fce00078e000a */
.L_x_309:
[----:B------:R-:W-:Y:S05]  /*9970*/  BSYNC B1 ;  /* 0x0000000000017941 */ /* 0x000fea0003800000 */
.L_x_308:
[----:B------:R-:W-:-:S13]  /*9980*/  LOP3.LUT P1, RZ, R3, 0xff, RZ, 0xc0, !PT ;  /* 0x000000ff03ff7812 */ /* 0x000fda000782c0ff */
[----:B------:R-:W-:Y:S05]  /*9990*/  @P1 BRA `(.L_x_312) ;  /* 0xfffffff400241947 */ /* 0x000fea000383ffff */
[----:B------:R-:W-:Y:S05]  /*99a0*/  BSYNC B0 ;  /* 0x0000000000007941 */ /* 0x000fea0003800000 */
.L_x_300:
[----:B------:R-:W-:-:S03]  /*99b0*/  UMOV UR8, 0xffffffff ;  /* 0xffffffff00087882 */ /* 0x000fc60000000000 */
[----:B------:R-:W-:Y:S05]  /*99c0*/  BRA.DIV UR8, `(.L_x_313) ;  /* 0x0000000a083c7947 */ /* 0x000fea000b800000 */
[----:B------:R-:W-:-:S13]  /*99d0*/  ELECT P6, URZ, PT ;  /* 0x00000000003f782f */ /* 0x000fda00038c0000 */
.L_x_336:
[----:B------:R-:W-:Y:S04]  /*99e0*/  BSSY B0, `(.L_x_314) ;  /* 0x000006a000007945 */ /* 0x000fe80003800000 */
[----:B------:R-:W-:Y:S05]  /*99f0*/  @!P6 BRA `(.L_x_315) ;  /* 0x0000000400a0e947 */ /* 0x000fea0003800000 */
[----:B------:R-:W-:-:S04]  /*9a00*/  LOP3.LUT R16, R16, 0x2, RZ, 0xfc, !PT ;  /* 0x0000000210107812 */ /* 0x000fc800078efcff */
[----:B------:R-:W-:-:S13]  /*9a10*/  ISETP.NE.AND P0, PT, R16, 0x3, PT ;  /* 0x000000031000780c */ /* 0x000fda0003f05270 */
[----:B------:R-:W-:Y:S05]  /*9a20*/  @!P0 BRA `(.L_x_316) ;  /* 0x0000000000048947 */ /* 0x000fea0003800000 */
[----:B------:R-:W-:Y:S01]  /*9a30*/  BPT.TRAP 0x1 ;  /* 0x000000040000795c */ /* 0x000fe20000300000 */
.L_x_316:
[----:B------:R-:W0:Y:S01]  /*9a40*/  S2R R3, SR_CgaCtaId ;  /* 0x0000000000037919 */ /* 0x000e220000008800 */
[----:B------:R-:W-:Y:S02]  /*9a50*/  MOV R2, 0x400 ;  /* 0x0000040000027802 */ /* 0x000fe40000000f00 */
[----:B------:R-:W-:Y:S02]  /*9a60*/  SHF.L.U32 R4, R0, 0x1f, RZ ;  /* 0x0000001f00047819 */ /* 0x000fe400000006ff */
[----:B0-----:R-:W-:-:S05]  /*9a70*/  LEA R2, R3, R2, 0x18 ;  /* 0x0000000203027211 */ /* 0x001fca00078ec0ff */
[----:B------:R-:W-:-:S04]  /*9a80*/  VIADD R2, R2, 0x58 ;  /* 0x0000005802027836 */ /* 0x000fc80000000000 */
[C---:B------:R-:W-:Y:S02]  /*9a90*/  IMAD R9, R7.reuse, 0x8, R2 ;  /* 0x0000000807097824 */ /* 0x040fe400078e0202 */
[----:B------:R-:W-:Y:S02]  /*9aa0*/  VIADD R7, R7, 0x1 ;  /* 0x0000000107077836 */ /* 0x000fe40000000000 */
[----:B------:R-:W0:Y:S03]  /*9ab0*/  SYNCS.PHASECHK.TRANS64.TRYWAIT P0, [R9+URZ], R4 ;  /* 0x00000004090075a7 */ /* 0x000e26000800017f */
[----:B------:R-:W-:-:S04]  /*9ac0*/  ISETP.NE.AND P1, PT, R7, 0xb, PT ;  /* 0x0000000b0700780c */ /* 0x000fc80003f25270 */
[----:B------:R-:W-:Y:S02]  /*9ad0*/  SEL R3, RZ, 0x1, P1 ;  /* 0x00000001ff037807 */ /* 0x000fe40000800000 */
[----:B------:R-:W-:Y:S02]  /*9ae0*/  SEL R7, R7, RZ, P1 ;  /* 0x000000ff07077207 */ /* 0x000fe40000800000 */
[----:B------:R-:W-:-:S03]  /*9af0*/  LOP3.LUT R6, R0, R3, RZ, 0x3c, !PT ;  /* 0x0000000300067212 */ /* 0x000fc600078e3cff */
[----:B------:R-:W-:Y:S01]  /*9b00*/  IMAD R8, R7, 0x8, R2 ;  /* 0x0000000807087824 */ /* 0x000fe200078e0202 */
[----:B------:R-:W-:Y:S01]  /*9b10*/  SHF.L.U32 R5, R6, 0x1f, RZ ;  /* 0x0000001f06057819 */ /* 0x000fe200000006ff */
[----:B0-----:R-:W-:Y:S06]  /*9b20*/  @!P0 BRA `(.L_x_317) ;  /* 0x0000000800048947 */ /* 0x001fec0003800000 */
.L_x_337:
[----:B------:R-:W1:Y:S01]  /*9b30*/  SYNCS.PHASECHK.TRANS64.TRYWAIT P0, [R8+URZ], R5 ;  /* 0x00000005080075a7 */ /* 0x000e62000800017f */
[----:B------:R-:W-:-:S05]  /*9b40*/  VIADD R0, R7, 0x1 ;  /* 0x0000000107007836 */ /* 0x000fca0000000000 */
[----:B------:R-:W-:-:S04]  /*9b50*/  ISETP.NE.AND P1, PT, R0, 0xb, PT ;  /* 0x0000000b0000780c */ /* 0x000fc80003f25270 */
[----:B------:R-:W-:Y:S02]  /*9b60*/  SEL R3, RZ, 0x1, P1 ;  /* 0x00000001ff037807 */ /* 0x000fe40000800000 */
[----:B------:R-:W-:Y:S02]  /*9b70*/  SEL R7, R0, RZ, P1 ;  /* 0x000000ff00077207 */ /* 0x000fe40000800000 */
[----:B------:R-:W-:-:S03]  /*9b80*/  LOP3.LUT R6, R6, R3, RZ, 0x3c, !PT ;  /* 0x0000000306067212 */ /* 0x000fc600078e3cff */
[----:B0-----:R-:W-:Y:S01]  /*9b90*/  IMAD R9, R7, 0x8, R2 ;  /* 0x0000000807097824 */ /* 0x001fe200078e0202 */
[----:B------:R-:W-:Y:S01]  /*9ba0*/  SHF.L.U32 R4, R6, 0x1f, RZ ;  /* 0x0000001f06047819 */ /* 0x000fe200000006ff */
[----:B-1----:R-:W-:Y:S06]  /*9bb0*/  @!P0 BRA `(.L_x_318) ;  /* 0x0000000400f48947 */ /* 0x002fec0003800000 */
.L_x_338:
        /* <DEDUP_REMOVED lines=9> */
.L_x_339:
        /* <DEDUP_REMOVED lines=9> */
.L_x_340:
        /* <DEDUP_REMOVED lines=9> */
.L_x_341:
        /* <DEDUP_REMOVED lines=9> */
.L_x_342:
        /* <DEDUP_REMOVED lines=9> */
.L_x_343:
        /* <DEDUP_REMOVED lines=9> */
.L_x_344:
[----:B------:R-:W1:Y:S01]  /*9f20*/  SYNCS.PHASECHK.TRANS64.TRYWAIT P0, [R9+URZ], R4 ;  /* 0x00000004090075a7 */ /* 0x000e62000800017f */
[----:B------:R-:W-:-:S05]  /*9f30*/  VIADD R0, R7, 0x1 ;  /* 0x0000000107007836 */ /* 0x000fca0000000000 */
[----:B------:R-:W-:-:S04]  /*9f40*/  ISETP.NE.AND P1, PT, R0, 0xb, PT ;  /* 0x0000000b0000780c */ /* 0x000fc80003f25270 */
[----:B------:R-:W-:Y:S02]  /*9f50*/  SEL R3, RZ, 0x1, P1 ;  /* 0x00000001ff037807 */ /* 0x000fe40000800000 */
[----:B------:R-:W-:Y:S02]  /*9f60*/  SEL R7, R0, RZ, P1 ;  /* 0x000000ff00077207 */ /* 0x000fe40000800000 */
[----:B------:R-:W-:-:S03]  /*9f70*/  LOP3.LUT R11, R6, R3, RZ, 0x3c, !PT ;  /* 0x00000003060b7212 */ /* 0x000fc600078e3cff */
[----:B------:R-:W-:Y:S01]  /*9f80*/  IMAD R6, R7, 0x8, R2 ;  /* 0x0000000807067824 */ /* 0x000fe200078e0202 */
[----:B0-----:R-:W-:Y:S01]  /*9f90*/  SHF.L.U32 R5, R11, 0x1f, RZ ;  /* 0x0000001f0b057819 */ /* 0x001fe200000006ff */
[----:B-1----:R-:W-:Y:S06]  /*9fa0*/  @!P0 BRA `(.L_x_325) ;  /* 0x0000000400848947 */ /* 0x002fec0003800000 */
.L_x_345:
[----:B------:R-:W1:Y:S01]  /*9fb0*/  SYNCS.PHASECHK.TRANS64.TRYWAIT P0, [R6+URZ], R5 ;  /* 0x00000005060075a7 */ /* 0x000e62000800017f */
[----:B------:R-:W-:-:S05]  /*9fc0*/  VIADD R0, R7, 0x1 ;  /* 0x0000000107007836 */ /* 0x000fca0000000000 */
[----:B------:R-:W-:-:S04]  /*9fd0*/  ISETP.NE.AND P1, PT, R0, 0xb, PT ;  /* 0x0000000b0000780c */ /* 0x000fc80003f25270 */
[----:B0-----:R-:W-:Y:S02]  /*9fe0*/  SEL R4, RZ, 0x1, P1 ;  /* 0x00000001ff047807 */ /* 0x001fe40000800000 */
[----:B------:R-:W-:Y:S02]  /*9ff0*/  SEL R3, R0, RZ, P1 ;  /* 0x000000ff00037207 */ /* 0x000fe40000800000 */
[----:B------:R-:W-:Y:S01]  /*a000*/  LOP3.LUT R0, R11, R4, RZ, 0x3c, !PT ;  /* 0x000000040b007212 */ /* 0x000fe200078e3cff */
[----:B-1----:R-:W-:Y:S06]  /*a010*/  @!P0 BRA `(.L_x_326) ;  /* 0x00000004007c8947 */ /* 0x002fec0003800000 */
.L_x_346:
[----:B------:R-:W-:Y:S01]  /*a020*/  IMAD R3, R3, 0x8, R2 ;  /* 0x0000000803037824 */ /* 0x000fe200078e0202 */
[----:B------:R-:W-:-:S07]  /*a030*/  SHF.L.U32 R0, R0, 0x1f, RZ ;  /* 0x0000001f00007819 */ /* 0x000fce00000006ff */
.L_x_327:
[----:B-1----:R1:W2:Y:S02]  /*a040*/  SYNCS.PHASECHK.TRANS64.TRYWAIT P0, [R3+URZ], R0 ;  /* 0x00000000030075a7 */ /* 0x0022a4000800017f */
[----:B--2---:R-:W-:Y:S05]  /*a050*/  @!P0 NANOSLEEP.SYNCS 0x989680 ;  /* 0x009896800000895d */ /* 0x004fea0003900000 */
[----:B------:R-:W2:Y:S02]  /*a060*/  @!P0 SYNCS.PHASECHK.TRANS64 P0, [R3+URZ], R0 ;  /* 0x00000000030085a7 */ /* 0x000ea4000800007f */
[----:B--2---:R-:W-:Y:S05]  /*a070*/  @!P0 BRA `(.L_x_327) ;  /* 0xfffffffc00f08947 */ /* 0x004fea000383ffff */
.L_x_315:
[----:B------:R-:W-:Y:S05]  /*a080*/  BSYNC B0 ;  /* 0x0000000000007941 */ /* 0x000fea0003800000 */
.L_x_314:
[----:B------:R-:W-:Y:S05]  /*a090*/  EXIT ;  /* 0x000000000000794d */ /* 0x000fea0003800000 */
.L_x_20:
[----:B-1----:R1:W2:Y:S02]  /*a0a0*/  SYNCS.PHASECHK.TRANS64.TRYWAIT P0, [R161+URZ], R0 ;  /* 0x00000000a10075a7 */ /* 0x0022a4000800017f */
[----:B--2---:R-:W-:Y:S05]  /*a0b0*/  @!P0 NANOSLEEP.SYNCS 0x989680 ;  /* 0x009896800000895d */ /* 0x004fea0003900000 */
[----:B------:R-:W2:Y:S02]  /*a0c0*/  @!P0 SYNCS.PHASECHK.TRANS64 P0, [R161+URZ], R0 ;  /* 0x00000000a10085a7 */ /* 0x000ea4000800007f */
[----:B--2---:R-:W-:Y:S05]  /*a0d0*/  @!P0 BRA `(.L_x_20) ;  /* 0xfffffffc00f08947 */ /* 0x004fea000383ffff */
[----:B------:R-:W-:Y:S05]  /*a0e0*/  BRA `(.L_x_328) ;  /* 0xffffff7400bc7947 */ /* 0x000fea000383ffff */
.L_x_25:
[----:B--2---:R2:W3:Y:S02]  /*a0f0*/  SYNCS.PHASECHK.TRANS64.TRYWAIT P1, [R3+URZ], R0 ;  /* 0x00000000030075a7 */ /* 0x0044e4000802017f */
[----:B---3--:R-:W-:Y:S05]  /*a100*/  @!P1 NANOSLEEP.SYNCS 0x989680 ;  /* 0x009896800000995d */ /* 0x008fea0003900000 */
[----:B------:R-:W3:Y:S02]  /*a110*/  @!P1 SYNCS.PHASECHK.TRANS64 P1, [R3+URZ], R0 ;  /* 0x00000000030095a7 */ /* 0x000ee4000802007f */
[----:B---3--:R-:W-:Y:S05]  /*a120*/  @!P1 BRA `(.L_x_25) ;  /* 0xfffffffc00f09947 */ /* 0x008fea000383ffff */
[----:B------:R-:W-:Y:S05]  /*a130*/  BRA `(.L_x_24) ;  /* 0xffffff78002c7947 */ /* 0x000fea000383ffff */
.L_x_30:
[----:B--2---:R-:W-:-:S04]  /*a140*/  IMAD.U32 R5, RZ, RZ, UR4 ;  /* 0x00000004ff057e24 */ /* 0x004fc8000f8e00ff */
[----:B------:R2:W3:Y:S03]  /*a150*/  SYNCS.PHASECHK.TRANS64.TRYWAIT P1, [R5+URZ], R4 ;  /* 0x00000004050075a7 */ /* 0x0004e6000802017f */
[----:B---3--:R-:W-:Y:S05]  /*a160*/  @!P1 NANOSLEEP.SYNCS 0x989680 ;  /* 0x009896800000995d */ /* 0x008fea0003900000 */
[----:B------:R-:W3:Y:S02]  /*a170*/  @!P1 SYNCS.PHASECHK.TRANS64 P1, [R5+URZ], R4 ;  /* 0x00000004050095a7 */ /* 0x000ee4000802007f */
[----:B---3--:R-:W-:Y:S05]  /*a180*/  @!P1 BRA `(.L_x_30) ;  /* 0xfffffffc00ec9947 */ /* 0x008fea000383ffff */
[----:B------:R-:W-:Y:S05]  /*a190*/  BRA `(.L_x_29) ;  /* 0xffffff7800bc7947 */ /* 0x000fea000383ffff */
.L_x_36:
[----:B-1----:R1:W2:Y:S02]  /*a1a0*/  SYNCS.PHASECHK.TRANS64.TRYWAIT P0, [R161+URZ+0x10], R0 ;  /* 0x00001000a10075a7 */ /* 0x0022a4000800017f */
[----:B--2---:R-:W-:Y:S05]  /*a1b0*/  @!P0 NANOSLEEP.SYNCS 0x989680 ;  /* 0x009896800000895d */ /* 0x004fea0003900000 */
[----:B------:R-:W2:Y:S02]  /*a1c0*/  @!P0 SYNCS.PHASECHK.TRANS64 P0, [R161+URZ+0x10], R0 ;  /* 0x00001000a10085a7 */ /* 0x000ea4000800007f */
[----:B--2---:R-:W-:Y:S05]  /*a1d0*/  @!P0 BRA `(.L_x_36) ;  /* 0xfffffffc00f08947 */ /* 0x004fea000383ffff */
[----:B------:R-:W-:Y:S05]  /*a1e0*/  BRA `(.L_x_329) ;  /* 0xffffff7c00c87947 */ /* 0x000fea000383ffff */
.L_x_301:
[----:B------:R-:W-:Y:S01]  /*a1f0*/  BSSY B1, `(.L_x_330) ;  /* 0x0000006000017945 */ /* 0x000fe20003800000 */
[----:B------:R-:W-:-:S07]  /*a200*/  IMAD.MOV.U32 R15, RZ, RZ, -0x1 ;  /* 0xffffffffff0f7424 */ /* 0x000fce00078e00ff */
[----:B-----5:R-:W-:Y:S05]  /*a210*/  WARPSYNC.COLLECTIVE R15, `(.L_x_331) ;  /* 0x000000000f0c7348 */ /* 0x020fea0003c00000 */
[----:B------:R-:W-:Y:S02]  /*a220*/  ELECT P6, UR62, PT ;  /* 0x00000000003e782f */ /* 0x000fe400038c0000 */
[----:B------:R-:W-:Y:S01]  /*a230*/  MOV R14, UR62 ;  /* 0x0000003e000e7c02 */ /* 0x000fe20008000f00 */
[----:B-----5:R-:W-:Y:S10]  /*a240*/  ENDCOLLECTIVE ;  /* 0x000000000000791b */ /* 0x020ff40003800000 */
.L_x_331:
[----:B------:R-:W-:Y:S05]  /*a250*/  BSYNC B1 ;  /* 0x0000000000017941 */ /* 0x000fea0003800000 */
.L_x_330:
[----:B------:R-:W-:Y:S05]  /*a260*/  BRA `(.L_x_332) ;  /* 0xffffffe800fc7947 */ /* 0x000fea000383ffff */
.L_x_304:
[----:B0-----:R0:W1:Y:S02]  /*a270*/  SYNCS.PHASECHK.TRANS64.TRYWAIT P1, [R10+URZ+0x58], R5 ;  /* 0x000058050a0075a7 */ /* 0x001064000802017f */
[----:B-1----:R-:W-:Y:S05]  /*a280*/  @!P1 NANOSLEEP.SYNCS 0x989680 ;  /* 0x009896800000995d */ /* 0x002fea0003900000 */
[----:B------:R-:W1:Y:S02]  /*a290*/  @!P1 SYNCS.PHASECHK.TRANS64 P1, [R10+URZ+0x58], R5 ;  /* 0x000058050a0095a7 */ /* 0x000e64000802007f */
[----:B-1----:R-:W-:Y:S05]  /*a2a0*/  @!P1 BRA `(.L_x_304) ;  /* 0xfffffffc00f09947 */ /* 0x002fea000383ffff */
[----:B------:R-:W-:Y:S05]  /*a2b0*/  BRA `(.L_x_333) ;  /* 0xffffffec00347947 */ /* 0x000fea000383ffff */
.L_x_313:
[----:B------:R-:W-:Y:S01]  /*a2c0*/  BSSY B0, `(.L_x_334) ;  /* 0x0000006000007945 */ /* 0x000fe20003800000 */
[----:B------:R-:W-:-:S07]  /*a2d0*/  IMAD.MOV.U32 R15, RZ, RZ, -0x1 ;  /* 0xffffffffff0f7424 */ /* 0x000fce00078e00ff */
[----:B-----5:R-:W-:Y:S05]  /*a2e0*/  WARPSYNC.COLLECTIVE R15, `(.L_x_335) ;  /* 0x000000000f0c7348 */ /* 0x020fea0003c00000 */
[----:B------:R-:W-:Y:S02]  /*a2f0*/  ELECT P6, UR62, PT ;  /* 0x00000000003e782f */ /* 0x000fe400038c0000 */
[----:B------:R-:W-:Y:S01]  /*a300*/  MOV R14, UR62 ;  /* 0x0000003e000e7c02 */ /* 0x000fe20008000f00 */
[----:B-----5:R-:W-:Y:S10]  /*a310*/  ENDCOLLECTIVE ;  /* 0x000000000000791b */ /* 0x020ff40003800000 */
.L_x_335:
[----:B------:R-:W-:Y:S05]  /*a320*/  BSYNC B0 ;  /* 0x0000000000007941 */ /* 0x000fea0003800000 */
.L_x_334:
[----:B------:R-:W-:Y:S05]  /*a330*/  BRA `(.L_x_336) ;  /* 0xfffffff400a87947 */ /* 0x000fea000383ffff */
.L_x_317:
[----:B0-----:R0:W1:Y:S02]  /*a340*/  SYNCS.PHASECHK.TRANS64.TRYWAIT P0, [R9+URZ], R4 ;  /* 0x00000004090075a7 */ /* 0x001064000800017f */
[----:B-1----:R-:W-:Y:S05]  /*a350*/  @!P0 NANOSLEEP.SYNCS 0x989680 ;  /* 0x009896800000895d */ /* 0x002fea0003900000 */
[----:B------:R-:W1:Y:S02]  /*a360*/  @!P0 SYNCS.PHASECHK.TRANS64 P0, [R9+URZ], R4 ;  /* 0x00000004090085a7 */ /* 0x000e64000800007f */
[----:B-1----:R-:W-:Y:S05]  /*a370*/  @!P0 BRA `(.L_x_317) ;  /* 0xfffffffc00f08947 */ /* 0x002fea000383ffff */
[----:B------:R-:W-:Y:S05]  /*a380*/  BRA `(.L_x_337) ;  /* 0xfffffff400e87947 */ /* 0x000fea000383ffff */
.L_x_318:
[----:B0-----:R0:W1:Y:S02]  /*a390*/  SYNCS.PHASECHK.TRANS64.TRYWAIT P0, [R8+URZ], R5 ;  /* 0x00000005080075a7 */ /* 0x001064000800017f */
[----:B-1----:R-:W-:Y:S05]  /*a3a0*/  @!P0 NANOSLEEP.SYNCS 0x989680 ;  /* 0x009896800000895d */ /* 0x002fea0003900000 */
[----:B------:R-:W1:Y:S02]  /*a3b0*/  @!P0 SYNCS.PHASECHK.TRANS64 P0, [R8+URZ], R5 ;  /* 0x00000005080085a7 */ /* 0x000e64000800007f */
[----:B-1----:R-:W-:Y:S05]  /*a3c0*/  @!P0 BRA `(.L_x_318) ;  /* 0xfffffffc00f08947 */ /* 0x002fea000383ffff */
[----:B------:R-:W-:Y:S05]  /*a3d0*/  BRA `(.L_x_338) ;  /* 0xfffffff400f87947 */ /* 0x000fea000383ffff */
.L_x_319:
[----:B0-----:R0:W1:Y:S02]  /*a3e0*/  SYNCS.PHASECHK.TRANS64.TRYWAIT P0, [R9+URZ], R4 ;  /* 0x00000004090075a7 */ /* 0x001064000800017f */
[----:B-1----:R-:W-:Y:S05]  /*a3f0*/  @!P0 NANOSLEEP.SYNCS 0x989680 ;  /* 0x009896800000895d */ /* 0x002fea0003900000 */
[----:B------:R-:W1:Y:S02]  /*a400*/  @!P0 SYNCS.PHASECHK.TRANS64 P0, [R9+URZ], R4 ;  /* 0x00000004090085a7 */ /* 0x000e64000800007f */
[----:B-1----:R-:W-:Y:S05]  /*a410*/  @!P0 BRA `(.L_x_319) ;  /* 0xfffffffc00f08947 */ /* 0x002fea000383ffff */
[----:B------:R-:W-:Y:S05]  /*a420*/  BRA `(.L_x_339) ;  /* 0xfffffff800087947 */ /* 0x000fea000383ffff */
.L_x_320:
[----:B0-----:R0:W1:Y:S02]  /*a430*/  SYNCS.PHASECHK.TRANS64.TRYWAIT P0, [R8+URZ], R5 ;  /* 0x00000005080075a7 */ /* 0x001064000800017f */
[----:B-1----:R-:W-:Y:S05]  /*a440*/  @!P0 NANOSLEEP.SYNCS 0x989680 ;  /* 0x009896800000895d */ /* 0x002fea0003900000 */
[----:B------:R-:W1:Y:S02]  /*a450*/  @!P0 SYNCS.PHASECHK.TRANS64 P0, [R8+URZ], R5 ;  /* 0x00000005080085a7 */ /* 0x000e64000800007f */
[----:B-1----:R-:W-:Y:S05]  /*a460*/  @!P0 BRA `(.L_x_320) ;  /* 0xfffffffc00f08947 */ /* 0x002fea000383ffff */
[----:B------:R-:W-:Y:S05]  /*a470*/  BRA `(.L_x_340) ;  /* 0xfffffff800187947 */ /* 0x000fea000383ffff */
.L_x_321:
[----:B0-----:R0:W1:Y:S02]  /*a480*/  SYNCS.PHASECHK.TRANS64.TRYWAIT P0, [R9+URZ], R4 ;  /* 0x00000004090075a7 */ /* 0x001064000800017f */
[----:B-1----:R-:W-:Y:S05]  /*a490*/  @!P0 NANOSLEEP.SYNCS 0x989680 ;  /* 0x009896800000895d */ /* 0x002fea0003900000 */
[----:B------:R-:W1:Y:S02]  /*a4a0*/  @!P0 SYNCS.PHASECHK.TRANS64 P0, [R9+URZ], R4 ;  /* 0x00000004090085a7 */ /* 0x000e64000800007f */
[----:B-1----:R-:W-:Y:S05]  /*a4b0*/  @!P0 BRA `(.L_x_321) ;  /* 0xfffffffc00f08947 */ /* 0x002fea000383ffff */
[----:B------:R-:W-:Y:S05]  /*a4c0*/  BRA `(.L_x_341) ;  /* 0xfffffff800287947 */ /* 0x000fea000383ffff */
.L_x_322:
[----:B0-----:R0:W1:Y:S02]  /*a4d0*/  SYNCS.PHASECHK.TRANS64.TRYWAIT P0, [R8+URZ], R5 ;  /* 0x00000005080075a7 */ /* 0x001064000800017f */
[----:B-1----:R-:W-:Y:S05]  /*a4e0*/  @!P0 NANOSLEEP.SYNCS 0x989680 ;  /* 0x009896800000895d */ /* 0x002fea0003900000 */
[----:B------:R-:W1:Y:S02]  /*a4f0*/  @!P0 SYNCS.PHASECHK.TRANS64 P0, [R8+URZ], R5 ;  /* 0x00000005080085a7 */ /* 0x000e64000800007f */
[----:B-1----:R-:W-:Y:S05]  /*a500*/  @!P0 BRA `(.L_x_322) ;  /* 0xfffffffc00f08947 */ /* 0x002fea000383ffff */
[----:B------:R-:W-:Y:S05]  /*a510*/  BRA `(.L_x_342) ;  /* 0xfffffff800387947 */ /* 0x000fea000383ffff */
.L_x_323:
[----:B0-----:R0:W1:Y:S02]  /*a520*/  SYNCS.PHASECHK.TRANS64.TRYWAIT P0, [R9+URZ], R4 ;  /* 0x00000004090075a7 */ /* 0x001064000800017f */
[----:B-1----:R-:W-:Y:S05]  /*a530*/  @!P0 NANOSLEEP.SYNCS 0x989680 ;  /* 0x009896800000895d */ /* 0x002fea0003900000 */
[----:B------:R-:W1:Y:S02]  /*a540*/  @!P0 SYNCS.PHASECHK.TRANS64 P0, [R9+URZ], R4 ;  /* 0x00000004090085a7 */ /* 0x000e64000800007f */
[----:B-1----:R-:W-:Y:S05]  /*a550*/  @!P0 BRA `(.L_x_323) ;  /* 0xfffffffc00f08947 */ /* 0x002fea000383ffff */
[----:B------:R-:W-:Y:S05]  /*a560*/  BRA `(.L_x_343) ;  /* 0xfffffff800487947 */ /* 0x000fea000383ffff */
.L_x_324:
[----:B0-----:R0:W1:Y:S02]  /*a570*/  SYNCS.PHASECHK.TRANS64.TRYWAIT P0, [R8+URZ], R5 ;  /* 0x00000005080075a7 */ /* 0x001064000800017f */
[----:B-1----:R-:W-:Y:S05]  /*a580*/  @!P0 NANOSLEEP.SYNCS 0x989680 ;  /* 0x009896800000895d */ /* 0x002fea0003900000 */
[----:B------:R-:W1:Y:S02]  /*a590*/  @!P0 SYNCS.PHASECHK.TRANS64 P0, [R8+URZ], R5 ;  /* 0x00000005080085a7 */ /* 0x000e64000800007f */
[----:B-1----:R-:W-:Y:S05]  /*a5a0*/  @!P0 BRA `(.L_x_324) ;  /* 0xfffffffc00f08947 */ /* 0x002fea000383ffff */
[----:B------:R-:W-:Y:S05]  /*a5b0*/  BRA `(.L_x_344) ;  /* 0xfffffff800587947 */ /* 0x000fea000383ffff */
.L_x_325:
[----:B0-----:R0:W1:Y:S02]  /*a5c0*/  SYNCS.PHASECHK.TRANS64.TRYWAIT P0, [R9+URZ], R4 ;  /* 0x00000004090075a7 */ /* 0x001064000800017f */
[----:B-1----:R-:W-:Y:S05]  /*a5d0*/  @!P0 NANOSLEEP.SYNCS 0x989680 ;  /* 0x009896800000895d */ /* 0x002fea0003900000 */
[----:B------:R-:W1:Y:S02]  /*a5e0*/  @!P0 SYNCS.PHASECHK.TRANS64 P0, [R9+URZ], R4 ;  /* 0x00000004090085a7 */ /* 0x000e64000800007f */
[----:B-1----:R-:W-:Y:S05]  /*a5f0*/  @!P0 BRA `(.L_x_325) ;  /* 0xfffffffc00f08947 */ /* 0x002fea000383ffff */
[----:B------:R-:W-:Y:S05]  /*a600*/  BRA `(.L_x_345) ;  /* 0xfffffff800687947 */ /* 0x000fea000383ffff */
.L_x_326:
[----:B0-----:R0:W1:Y:S02]  /*a610*/  SYNCS.PHASECHK.TRANS64.TRYWAIT P0, [R6+URZ], R5 ;  /* 0x00000005060075a7 */ /* 0x001064000800017f */
[----:B-1----:R-:W-:Y:S05]  /*a620*/  @!P0 NANOSLEEP.SYNCS 0x989680 ;  /* 0x009896800000895d */ /* 0x002fea0003900000 */
[----:B------:R-:W1:Y:S02]  /*a630*/  @!P0 SYNCS.PHASECHK.TRANS64 P0, [R6+URZ], R5 ;  /* 0x00000005060085a7 */ /* 0x000e64000800007f */
[----:B-1----:R-:W-:Y:S05]  /*a640*/  @!P0 BRA `(.L_x_326) ;  /* 0xfffffffc00f08947 */ /* 0x002fea000383ffff */
[----:B------:R-:W-:Y:S05]  /*a650*/  BRA `(.L_x_346) ;  /* 0xfffffff800707947 */ /* 0x000fea000383ffff */
.L_x_347:
[----:B------:R-:W-:-:S00]  /*a660*/  BRA `(.L_x_347) ;  /* 0xfffffffc00fc7947 */ /* 0x000fc0000383ffff */
[----:B------:R-:W-:-:S00]  /*a670*/  NOP ;  /* 0x0000000000007918 */ /* 0x000fc00000000000 */
        /* <DEDUP_REMOVED lines=8> */
.L_x_348:


//--------------------- .nv.global.init           --------------------------
	.section	.nv.global.init,"aw",@progbits
.nv.global.init:
	.type		$str$22,@object
	.size		$str$22,($str$23 - $str$22)
$str$22:
        /*0000*/ 	.byte	0x6b, 0x5f, 0x74, 0x69, 0x6c, 0x65, 0x5f, 0x63, 0x6f, 0x75, 0x6e, 0x74, 0x20, 0x3e, 0x3d, 0x20
        /*0010*/ 	.byte	0x31, 0x00
	.type		$str$23,@object
	.size		$str$23,(__unnamed_1 - $str$23)
$str$23:
        /*0012*/ 	.byte	0x2f, 0x74, 0x6d, 0x70, 0x2f, 0x63, 0x75, 0x74, 0x6c, 0x61, 0x73, 0x73, 0x5f, 0x73, 0x77, 0x65
        /*0022*/ 	.byte	0x65, 0x70, 0x5f, 0x73, 0x72, 0x63, 0x2f, 0x69, 0x6e, 0x63, 0x6c, 0x75, 0x64, 0x65, 0x2f, 0x63
        /*0032*/ 	.byte	0x75, 0x74, 0x6c, 0x61, 0x73, 0x73, 0x2f, 0x67, 0x65, 0x6d, 0x6d, 0x2f, 0x63, 0x6f, 0x6c, 0x6c
        /*0042*/ 	.byte	0x65, 0x63, 0x74, 0x69, 0x76, 0x65, 0x2f, 0x73, 0x6d, 0x39, 0x30, 0x5f, 0x6d, 0x6d, 0x61, 0x5f
        /*0052*/ 	.byte	0x74, 0x6d, 0x61, 0x5f, 0x67, 0x6d, 0x6d, 0x61, 0x5f, 0x73, 0x73, 0x5f, 0x77, 0x61, 0x72, 0x70
        /*0062*/ 	.byte	0x73, 0x70, 0x65, 0x63, 0x69, 0x61, 0x6c, 0x69, 0x7a, 0x65, 0x64, 0x2e, 0x68, 0x70, 0x70, 0x00
	.type		__unnamed_1,@object
	.size		__unnamed_1,(.L_0 - __unnamed_1)
__unnamed_1:
        /*0072*/ 	.byte	0x76, 0x6f, 0x69, 0x64, 0x20, 0x63, 0x75, 0x74, 0x6c, 0x61, 0x73, 0x73, 0x3a, 0x3a, 0x67, 0x65
        /* <DEDUP_REMOVED lines=173> */
        /*0b52*/ 	.byte	0x00
.L_0:


//--------------------- .nv.shared._ZN7cutlass13device_kernelINS_4gemm6kernel13GemmUniversalIN4cute5tupleIJiiiiEEENS1_10collective13CollectiveMmaINS1_34MainloopSm90TmaGmmaWarpSpecializedILi11ENS5_IJNS4_1CILi2EEESB_NSA_ILi1EEEEEENS1_32KernelTmaWarpSpecializedPingpongEEENS5_IJNSA_ILi64EEENSA_ILi256EEESG_EEEaNS5_IJlSC_lEEEaSJ_NS4_8TiledMMAINS4_8MMA_AtomIJNS4_4SM904GMMA27MMA_64x256x32_S32S8S8_SS_TNEEEENS4_6LayoutINS5_IJSC_SC_SC_EEENS5_IJNSA_ILi0EEESS_SS_EEEEENS5_IJNS4_10UnderscoreESV_SV_EEEEENS4_23SM90_TMA_LOAD_MULTICASTENS4_14ComposedLayoutINS4_7SwizzleILi2ELi4ELi3EEENS4_18smem_ptr_flag_bitsILi8EEENSQ_INS5_IJNSA_ILi8EEESG_EEENS5_IJSG_SC_EEEEEEEvNS4_8identityESY_S18_vS19_EENS_8epilogue10collective6detail29Sm90TmaWarpSpecializedAdapterINS1C_15DefaultEpilogueIaSJ_SJ_NS1B_6thread17LinearCombinationIaLi1EiiLNS1G_9ScaleType4KindE0ELNS_15FloatRoundStyleE2EaEENS1_15EpilogueDefaultEEEEEvvEEEEvNT_6ParamsE --------------------------
	.section	.nv.shared._ZN7cutlass13device_kernelINS_4gemm6kernel13GemmUniversalIN4cute5tupleIJiiiiEEENS1_10collective13CollectiveMmaINS1_34MainloopSm90TmaGmmaWarpSpecializedILi11ENS5_IJNS4_1CILi2EEESB_NSA_ILi1EEEEEENS1_32KernelTmaWarpSpecializedPingpongEEENS5_IJNSA_ILi64EEENSA_ILi256EEESG_EEEaNS5_IJlSC_lEEEaSJ_NS4_8TiledMMAINS4_8MMA_AtomIJNS4_4SM904GMMA27MMA_64x256x32_S32S8S8_SS_TNEEEENS4_6LayoutINS5_IJSC_SC_SC_EEENS5_IJNSA_ILi0EEESS_SS_EEEEENS5_IJNS4_10UnderscoreESV_SV_EEEEENS4_23SM90_TMA_LOAD_MULTICASTENS4_14ComposedLayoutINS4_7SwizzleILi2ELi4ELi3EEENS4_18smem_ptr_flag_bitsILi8EEENSQ_INS5_IJNSA_ILi8EEESG_EEENS5_IJSG_SC_EEEEEEEvNS4_8identityESY_S18_vS19_EENS_8epilogue10collective6detail29Sm90TmaWarpSpecializedAdapterINS1C_15DefaultEpilogueIaSJ_SJ_NS1B_6thread17LinearCombinationIaLi1EiiLNS1G_9ScaleType4KindE0ELNS_15FloatRoundStyleE2EaEENS1_15EpilogueDefaultEEEEEvvEEEEvNT_6ParamsE,"aw",@nobits
	.sectionflags	@""
	.align	16
	.zero		1024


//--------------------- .nv.shared.reserved.0     --------------------------
	.section	.nv.shared.reserved.0,"aw",@nobits
	.weak		__nv_reservedSMEM_offset_0_alias
	.size		__nv_reservedSMEM_offset_0_alias, 0, 0
	.other		__nv_reservedSMEM_offset_0_alias,@"STO_CUDA_RESERVED_SHARED STV_DEFAULT"
__nv_reservedSMEM_offset_0_alias:
	.zero		0


//--------------------- .nv.global                --------------------------
	.section	.nv.global,"aw",@nobits
.nv.global:
	.type		_ZN40_INTERNAL_d65c71b5_4_k_cu_f77c2e6f_296584cute1_E,@object
	.size		_ZN40_INTERNAL_d65c71b5_4_k_cu_f77c2e6f_296584cute1_E,(_ZN40_INTERNAL_d65c71b5_4_k_cu_f77c2e6f_296584cuda3std3__45__cpo6cbeginE - _ZN40_INTERNAL_d65c71b5_4_k_cu_f77c2e6f_296584cute1_E)
_ZN40_INTERNAL_d65c71b5_4_k_cu_f77c2e6f_296584cute1_E:
	.zero		1
	.type		_ZN40_INTERNAL_d65c71b5_4_k_cu_f77c2e6f_296584cuda3std3__45__cpo6cbeginE,@object
	.size		_ZN40_INTERNAL_d65c71b5_4_k_cu_f77c2e6f_296584cuda3std3__45__cpo6cbeginE,(_ZN40_INTERNAL_d65c71b5_4_k_cu_f77c2e6f_296584cuda3std3__48in_placeE - _ZN40_INTERNAL_d65c71b5_4_k_cu_f77c2e6f_296584cuda3std3__45__cpo6cbeginE)
_ZN40_INTERNAL_d65c71b5_4_k_cu_f77c2e6f_296584cuda3std3__45__cpo6cbeginE:
	.zero		1
	.type		_ZN40_INTERNAL_d65c71b5_4_k_cu_f77c2e6f_296584cuda3std3__48in_placeE,@object
	.size		_ZN40_INTERNAL_d65c71b5_4_k_cu_f77c2e6f_296584cuda3std3__48in_placeE,(_ZN40_INTERNAL_d65c71b5_4_k_cu_f77c2e6f_296584cuda3std6ranges3__45__cpo9iter_moveE - _ZN40_INTERNAL_d65c71b5_4_k_cu_f77c2e6f_296584cuda3std3__48in_placeE)
_ZN40_INTERNAL_d65c71b5_4_k_cu_f77c2e6f_296584cuda3std3__48in_placeE:
	.zero		1
	.type		_ZN40_INTERNAL_d65c71b5_4_k_cu_f77c2e6f_296584cuda3std6ranges3__45__cpo9iter_moveE,@object
	.size		_ZN40_INTERNAL_d65c71b5_4_k_cu_f77c2e6f_296584cuda3std6ranges3__45__cpo9iter_moveE,(_ZN40_INTERNAL_d65c71b5_4_k_cu_f77c2e6f_296584cuda3std3__45__cpo5beginE - _ZN40_INTERNAL_d65c71b5_4_k_cu_f77c2e6f_296584cuda3std6ranges3__45__cpo9iter_moveE)
_ZN40_INTERNAL_d65c71b5_4_k_cu_f77c2e6f_296584cuda3std6ranges3__45__cpo9iter_moveE:
	.zero		1
	.type		_ZN40_INTERNAL_d65c71b5_4_k_cu_f77c2e6f_296584cuda3std3__45__cpo5beginE,@object
	.size		_ZN40_INTERNAL_d65c71b5_4_k_cu_f77c2e6f_296584cuda3std3__45__cpo5beginE,(_ZN40_INTERNAL_d65c71b5_4_k_cu_f77c2e6f_296584cuda3std3__442_GLOBAL__N__d65c71b5_4_k_cu_f77c2e6f_296586ignoreE - _ZN40_INTERNAL_d65c71b5_4_k_cu_f77c2e6f_296584cuda3std3__45__cpo5beginE)
_ZN40_INTERNAL_d65c71b5_4_k_cu_f77c2e6f_296584cuda3std3__45__cpo5beginE:
	.zero		1
	.type		_ZN40_INTERNAL_d65c71b5_4_k_cu_f77c2e6f_296584cuda3std3__442_GLOBAL__N__d65c71b5_4_k_cu_f77c2e6f_296586ignoreE,@object
	.size		_ZN40_INTERNAL_d65c71b5_4_k_cu_f77c2e6f_296584cuda3std3__442_GLOBAL__N__d65c71b5_4_k_cu_f77c2e6f_296586ignoreE,(_ZN40_INTERNAL_d65c71b5_4_k_cu_f77c2e6f_296584cute7productE - _ZN40_INTERNAL_d65c71b5_4_k_cu_f77c2e6f_296584cuda3std3__442_GLOBAL__N__d65c71b5_4_k_cu_f77c2e6f_296586ignoreE)
_ZN40_INTERNAL_d65c71b5_4_k_cu_f77c2e6f_296584cuda3std3__442_GLOBAL__N__d65c71b5_4_k_cu_f77c2e6f_296586ignoreE:
	.zero		1
	.type		_ZN40_INTERNAL_d65c71b5_4_k_cu_f77c2e6f_296584cute7productE,@object
	.size		_ZN40_INTERNAL_d65c71b5_4_k_cu_f77c2e6f_296584cute7productE,(_ZN40_INTERNAL_d65c71b5_4_k_cu_f77c2e6f_296584cuda3std3__45__cpo3endE - _ZN40_INTERNAL_d65c71b5_4_k_cu_f77c2e6f_296584cute7productE)
_ZN40_INTERNAL_d65c71b5_4_k_cu_f77c2e6f_296584cute7productE:
	.zero		1
	.type		_ZN40_INTERNAL_d65c71b5_4_k_cu_f77c2e6f_296584cuda3std3__45__cpo3endE,@object
	.size		_ZN40_INTERNAL_d65c71b5_4_k_cu_f77c2e6f_296584cuda3std3__45__cpo3endE,(_ZN40_INTERNAL_d65c71b5_4_k_cu_f77c2e6f_296584cuda3std3__419piecewise_constructE - _ZN40_INTERNAL_d65c71b5_4_k_cu_f77c2e6f_296584cuda3std3__45__cpo3endE)
_ZN40_INTERNAL_d65c71b5_4_k_cu_f77c2e6f_296584cuda3std3__45__cpo3endE:
	.zero		1
	.type		_ZN40_INTERNAL_d65c71b5_4_k_cu_f77c2e6f_296584cuda3std3__419piecewise_constructE,@object
	.size		_ZN40_INTERNAL_d65c71b5_4_k_cu_f77c2e6f_296584cuda3std3__419piecewise_constructE,(_ZN40_INTERNAL_d65c71b5_4_k_cu_f77c2e6f_296584cuda3std3__45__cpo4cendE - _ZN40_INTERNAL_d65c71b5_4_k_cu_f77c2e6f_296584cuda3std3__419piecewise_constructE)
_ZN40_INTERNAL_d65c71b5_4_k_cu_f77c2e6f_296584cuda3std3__419piecewise_constructE:
	.zero		1
	.type		_ZN40_INTERNAL_d65c71b5_4_k_cu_f77c2e6f_296584cuda3std3__45__cpo4cendE,@object
	.size		_ZN40_INTERNAL_d65c71b5_4_k_cu_f77c2e6f_296584cuda3std3__45__cpo4cendE,(_ZN40_INTERNAL_d65c71b5_4_k_cu_f77c2e6f_296584cuda3std6ranges3__45__cpo4swapE - _ZN40_INTERNAL_d65c71b5_4_k_cu_f77c2e6f_296584cuda3std3__45__cpo4cendE)
_ZN40_INTERNAL_d65c71b5_4_k_cu_f77c2e6f_296584cuda3std3__45__cpo4cendE:
	.zero		1
	.type		_ZN40_INTERNAL_d65c71b5_4_k_cu_f77c2e6f_296584cuda3std6ranges3__45__cpo4swapE,@object
	.size		_ZN40_INTERNAL_d65c71b5_4_k_cu_f77c2e6f_296584cuda3std6ranges3__45__cpo4swapE,(.L_8 - _ZN40_INTERNAL_d65c71b5_4_k_cu_f77c2e6f_296584cuda3std6ranges3__45__cpo4swapE)
_ZN40_INTERNAL_d65c71b5_4_k_cu_f77c2e6f_296584cuda3std6ranges3__45__cpo4swapE:
	.zero		1
.L_8:


//--------------------- .nv.constant0._ZN7cutlass13device_kernelINS_4gemm6kernel13GemmUniversalIN4cute5tupleIJiiiiEEENS1_10collective13CollectiveMmaINS1_34MainloopSm90TmaGmmaWarpSpecializedILi11ENS5_IJNS4_1CILi2EEESB_NSA_ILi1EEEEEENS1_32KernelTmaWarpSpecializedPingpongEEENS5_IJNSA_ILi64EEENSA_ILi256EEESG_EEEaNS5_IJlSC_lEEEaSJ_NS4_8TiledMMAINS4_8MMA_AtomIJNS4_4SM904GMMA27MMA_64x256x32_S32S8S8_SS_TNEEEENS4_6LayoutINS5_IJSC_SC_SC_EEENS5_IJNSA_ILi0EEESS_SS_EEEEENS5_IJNS4_10UnderscoreESV_SV_EEEEENS4_23SM90_TMA_LOAD_MULTICASTENS4_14ComposedLayoutINS4_7SwizzleILi2ELi4ELi3EEENS4_18smem_ptr_flag_bitsILi8EEENSQ_INS5_IJNSA_ILi8EEESG_EEENS5_IJSG_SC_EEEEEEEvNS4_8identityESY_S18_vS19_EENS_8epilogue10collective6detail29Sm90TmaWarpSpecializedAdapterINS1C_15DefaultEpilogueIaSJ_SJ_NS1B_6thread17LinearCombinationIaLi1EiiLNS1G_9ScaleType4KindE0ELNS_15FloatRoundStyleE2EaEENS1_15EpilogueDefaultEEEEEvvEEEEvNT_6ParamsE --------------------------
	.section	.nv.constant0._ZN7cutlass13device_kernelINS_4gemm6kernel13GemmUniversalIN4cute5tupleIJiiiiEEENS1_10collective13CollectiveMmaINS1_34MainloopSm90TmaGmmaWarpSpecializedILi11ENS5_IJNS4_1CILi2EEESB_NSA_ILi1EEEEEENS1_32KernelTmaWarpSpecializedPingpongEEENS5_IJNSA_ILi64EEENSA_ILi256EEESG_EEEaNS5_IJlSC_lEEEaSJ_NS4_8TiledMMAINS4_8MMA_AtomIJNS4_4SM904GMMA27MMA_64x256x32_S32S8S8_SS_TNEEEENS4_6LayoutINS5_IJSC_SC_SC_EEENS5_IJNSA_ILi0EEESS_SS_EEEEENS5_IJNS4_10UnderscoreESV_SV_EEEEENS4_23SM90_TMA_LOAD_MULTICASTENS4_14ComposedLayoutINS4_7SwizzleILi2ELi4ELi3EEENS4_18smem_ptr_flag_bitsILi8EEENSQ_INS5_IJNSA_ILi8EEESG_EEENS5_IJSG_SC_EEEEEEEvNS4_8identityESY_S18_vS19_EENS_8epilogue10collective6detail29Sm90TmaWarpSpecializedAdapterINS1C_15DefaultEpilogueIaSJ_SJ_NS1B_6thread17LinearCombinationIaLi1EiiLNS1G_9ScaleType4KindE0ELNS_15FloatRoundStyleE2EaEENS1_15EpilogueDefaultEEEEEvvEEEEvNT_6ParamsE,"a",@progbits
	.sectionflags	@""
	.align	4
.nv.constant0._ZN7cutlass13device_kernelINS_4gemm6kernel13GemmUniversalIN4cute5tupleIJiiiiEEENS1_10collective13CollectiveMmaINS1_34MainloopSm90TmaGmmaWarpSpecializedILi11ENS5_IJNS4_1CILi2EEESB_NSA_ILi1EEEEEENS1_32KernelTmaWarpSpecializedPingpongEEENS5_IJNSA_ILi64EEENSA_ILi256EEESG_EEEaNS5_IJlSC_lEEEaSJ_NS4_8TiledMMAINS4_8MMA_AtomIJNS4_4SM904GMMA27MMA_64x256x32_S32S8S8_SS_TNEEEENS4_6LayoutINS5_IJSC_SC_SC_EEENS5_IJNSA_ILi0EEESS_SS_EEEEENS5_IJNS4_10UnderscoreESV_SV_EEEEENS4_23SM90_TMA_LOAD_MULTICASTENS4_14ComposedLayoutINS4_7SwizzleILi2ELi4ELi3EEENS4_18smem_ptr_flag_bitsILi8EEENSQ_INS5_IJNSA_ILi8EEESG_EEENS5_IJSG_SC_EEEEEEEvNS4_8identityESY_S18_vS19_EENS_8epilogue10collective6detail29Sm90TmaWarpSpecializedAdapterINS1C_15DefaultEpilogueIaSJ_SJ_NS1B_6thread17LinearCombinationIaLi1EiiLNS1G_9ScaleType4KindE0ELNS_15FloatRoundStyleE2EaEENS1_15EpilogueDefaultEEEEEvvEEEEvNT_6ParamsE:
	.zero		1664


//--------------------- SYMBOLS --------------------------

	.type		.nv.reservedSmem.offset0,@object
	.size		.nv.reservedSmem.offset0,0x4
	.type		__assertfail,@function
